	.target	sm_90a

	.elftype	@"ET_EXEC"


//--------------------- .note.nv.tkinfo           --------------------------
	.section	.note.nv.tkinfo,"",@"SHT_NOTE"
	.sectionflags	@"SHF_NOTE_NV_TKINFO"
	.tkinfo
        /*0018*/ 	.word	0x00000002
        /*0030*/ 	.string	""
        /*0030*/ 	.string	"ptxas"
        /*0030*/ 	.string	"Cuda compilation tools, release 13.0, V13.0.88"
        /*0030*/ 	.string	"Build cuda_13.0.r13.0/compiler.36424714_0"
        /*0030*/ 	.string	"-v  -suppress-debug-info  -lineinfo  -arch sm_90a "



//--------------------- .note.nv.cuinfo           --------------------------
	.section	.note.nv.cuinfo,"",@"SHT_NOTE"
	.sectionflags	@"SHF_NOTE_NV_CUINFO"
        /*0018*/ 	.short	0x0002
        /*001a*/ 	.short	0x005a
        /*001c*/ 	.short	0x0082
	.zero		2


//--------------------- .nv.info                  --------------------------
	.section	.nv.info,"",@"SHT_CUDA_INFO"
	.align	4


	//----- nvinfo : EIATTR_REGCOUNT
	.align		4
        /*0000*/ 	.byte	0x04, 0x2f
        /*0002*/ 	.short	(.L_1 - .L_0)
	.align		4
.L_0:
        /*0004*/ 	.word	index@(gluon_wgmma)
        /*0008*/ 	.word	0x0000009a


	//----- nvinfo : EIATTR_FRAME_SIZE
	.align		4
.L_1:
        /*000c*/ 	.byte	0x04, 0x11
        /*000e*/ 	.short	(.L_3 - .L_2)
	.align		4
.L_2:
        /*0010*/ 	.word	index@(gluon_wgmma)
        /*0014*/ 	.word	0x00000000


	//----- nvinfo : EIATTR_MIN_STACK_SIZE
	.align		4
.L_3:
        /*0018*/ 	.byte	0x04, 0x12
        /*001a*/ 	.short	(.L_5 - .L_4)
	.align		4
.L_4:
        /*001c*/ 	.word	index@(gluon_wgmma)
        /*0020*/ 	.word	0x00000000
.L_5:


//--------------------- .nv.compat                --------------------------
	.section	.nv.compat,"",@"SHT_CUDA_COMPAT_INFO"
	.align	4
        /*0000*/ 	.byte	0x02, 0x09, 0x01, 0x00, 0x02, 0x02, 0x04, 0x00, 0x02, 0x05, 0x05, 0x00, 0x03, 0x07, 0x01, 0x01
        /*0010*/ 	.byte	0x02, 0x03, 0x03, 0x00, 0x02, 0x06, 0x01, 0x00, 0x04, 0x0b, 0x08, 0x00, 0x00, 0x00, 0x00, 0x00
        /*0020*/ 	.byte	0x00, 0x00, 0x00, 0x00


//--------------------- .nv.info.gluon_wgmma      --------------------------
	.section	.nv.info.gluon_wgmma,"",@"SHT_CUDA_INFO"
	.sectionflags	@""
	.align	4


	//----- nvinfo : EIATTR_CUDA_API_VERSION
	.align		4
        /*0000*/ 	.byte	0x04, 0x37
        /*0002*/ 	.short	(.L_7 - .L_6)
.L_6:
        /*0004*/ 	.word	0x00000082


	//----- nvinfo : EIATTR_KPARAM_INFO
	.align		4
.L_7:
        /*0008*/ 	.byte	0x04, 0x17
        /*000a*/ 	.short	(.L_9 - .L_8)
.L_8:
        /*000c*/ 	.word	0x00000000
        /*0010*/ 	.short	0x000a
        /*0012*/ 	.short	0x0048
        /*0014*/ 	.byte	0x00, 0xf4, 0x21, 0x00


	//----- nvinfo : EIATTR_KPARAM_INFO
	.align		4
.L_9:
        /*0018*/ 	.byte	0x04, 0x17
        /*001a*/ 	.short	(.L_11 - .L_10)
.L_10:
        /*001c*/ 	.word	0x00000000
        /*0020*/ 	.short	0x0009
        /*0022*/ 	.short	0x0040
        /*0024*/ 	.byte	0x00, 0xf4, 0x21, 0x00


	//----- nvinfo : EIATTR_KPARAM_INFO
	.align		4
.L_11:
        /*0028*/ 	.byte	0x04, 0x17
        /*002a*/ 	.short	(.L_13 - .L_12)
.L_12:
        /*002c*/ 	.word	0x00000000
        /*0030*/ 	.short	0x0008
        /*0032*/ 	.short	0x0038
        /*0034*/ 	.byte	0x00, 0xf0, 0x21, 0x00


	//----- nvinfo : EIATTR_KPARAM_INFO
	.align		4
.L_13:
        /*0038*/ 	.byte	0x04, 0x17
        /*003a*/ 	.short	(.L_15 - .L_14)
.L_14:
        /*003c*/ 	.word	0x00000000
        /*0040*/ 	.short	0x0007
        /*0042*/ 	.short	0x0030
        /*0044*/ 	.byte	0x00, 0xf0, 0x21, 0x00


	//----- nvinfo : EIATTR_KPARAM_INFO
	.align		4
.L_15:
        /*0048*/ 	.byte	0x04, 0x17
        /*004a*/ 	.short	(.L_17 - .L_16)
.L_16:
        /*004c*/ 	.word	0x00000000
        /*0050*/ 	.short	0x0006
        /*0052*/ 	.short	0x0028
        /*0054*/ 	.byte	0x00, 0xf0, 0x21, 0x00


	//----- nvinfo : EIATTR_KPARAM_INFO
	.align		4
.L_17:
        /*0058*/ 	.byte	0x04, 0x17
        /*005a*/ 	.short	(.L_19 - .L_18)
.L_18:
        /*005c*/ 	.word	0x00000000
        /*0060*/ 	.short	0x0005
        /*0062*/ 	.short	0x0020
        /*0064*/ 	.byte	0x00, 0xf0, 0x11, 0x00


	//----- nvinfo : EIATTR_KPARAM_INFO
	.align		4
.L_19:
        /*0068*/ 	.byte	0x04, 0x17
        /*006a*/ 	.short	(.L_21 - .L_20)
.L_20:
        /*006c*/ 	.word	0x00000000
        /*0070*/ 	.short	0x0004
        /*0072*/ 	.short	0x001c
        /*0074*/ 	.byte	0x00, 0xf0, 0x11, 0x00


	//----- nvinfo : EIATTR_KPARAM_INFO
	.align		4
.L_21:
        /*0078*/ 	.byte	0x04, 0x17
        /*007a*/ 	.short	(.L_23 - .L_22)
.L_22:
        /*007c*/ 	.word	0x00000000
        /*0080*/ 	.short	0x0003
        /*0082*/ 	.short	0x0018
        /*0084*/ 	.byte	0x00, 0xf0, 0x11, 0x00


	//----- nvinfo : EIATTR_KPARAM_INFO
	.align		4
.L_23:
        /*0088*/ 	.byte	0x04, 0x17
        /*008a*/ 	.short	(.L_25 - .L_24)
.L_24:
        /*008c*/ 	.word	0x00000000
        /*0090*/ 	.short	0x0002
        /*0092*/ 	.short	0x0010
        /*0094*/ 	.byte	0x00, 0xf4, 0x21, 0x00


	//----- nvinfo : EIATTR_KPARAM_INFO
	.align		4
.L_25:
        /*0098*/ 	.byte	0x04, 0x17
        /*009a*/ 	.short	(.L_27 - .L_26)
.L_26:
        /*009c*/ 	.word	0x00000000
        /*00a0*/ 	.short	0x0001
        /*00a2*/ 	.short	0x0008
        /*00a4*/ 	.byte	0x00, 0xf4, 0x21, 0x00


	//----- nvinfo : EIATTR_KPARAM_INFO
	.align		4
.L_27:
        /*00a8*/ 	.byte	0x04, 0x17
        /*00aa*/ 	.short	(.L_29 - .L_28)
.L_28:
        /*00ac*/ 	.word	0x00000000
        /*00b0*/ 	.short	0x0000
        /*00b2*/ 	.short	0x0000
        /*00b4*/ 	.byte	0x00, 0xf4, 0x21, 0x00


	//----- nvinfo : EIATTR_SPARSE_MMA_MASK
	.align		4
.L_29:
        /*00b8*/ 	.byte	0x03, 0x50
        /*00ba*/ 	.short	0x0000


	//----- nvinfo : EIATTR_MAXREG_COUNT
	.align		4
        /*00bc*/ 	.byte	0x03, 0x1b
        /*00be*/ 	.short	0x00ff


	//----- nvinfo : EIATTR_NUM_BARRIERS
	.align		4
        /*00c0*/ 	.byte	0x02, 0x4c
        /*00c2*/ 	.byte	0x01
	.zero		1


	//----- nvinfo : EIATTR_MERCURY_ISA_VERSION
	.align		4
        /*00c4*/ 	.byte	0x03, 0x5f
        /*00c6*/ 	.short	0x0101


	//----- nvinfo : EIATTR_INT_WARP_WIDE_INSTR_OFFSETS
	.align		4
        /*00c8*/ 	.byte	0x04, 0x31
        /*00ca*/ 	.short	(.L_31 - .L_30)


	//   ....[0]....
.L_30:
        /*00cc*/ 	.word	0x00001320


	//   ....[1]....
        /*00d0*/ 	.word	0x00001340


	//   ....[2]....
        /*00d4*/ 	.word	0x00001350


	//   ....[3]....
        /*00d8*/ 	.word	0x00001360


	//   ....[4]....
        /*00dc*/ 	.word	0x00001470


	//   ....[5]....
        /*00e0*/ 	.word	0x00001db0


	//   ....[6]....
        /*00e4*/ 	.word	0x00001dc0


	//   ....[7]....
        /*00e8*/ 	.word	0x00001e90


	//   ....[8]....
        /*00ec*/ 	.word	0x00001ea0


	//   ....[9]....
        /*00f0*/ 	.word	0x00002920


	//   ....[10]....
        /*00f4*/ 	.word	0x00002930


	//----- nvinfo : EIATTR_COOP_GROUP_MASK_REGIDS
	.align		4
.L_31:
        /*00f8*/ 	.byte	0x04, 0x29
        /*00fa*/ 	.short	(.L_33 - .L_32)


	//   ....[0]....
.L_32:
        /*00fc*/ 	.word	0xffffffff


	//   ....[1]....
        /*0100*/ 	.word	0xffffffff


	//   ....[2]....
        /*0104*/ 	.word	0xffffffff


	//----- nvinfo : EIATTR_COOP_GROUP_INSTR_OFFSETS
	.align		4
.L_33:
        /*0108*/ 	.byte	0x04, 0x28
        /*010a*/ 	.short	(.L_35 - .L_34)


	//   ....[0]....
.L_34:
        /*010c*/ 	.word	0x00000150


	//   ....[1]....
        /*0110*/ 	.word	0x00000700


	//   ....[2]....
        /*0114*/ 	.word	0x00000cf0


	//----- nvinfo : EIATTR_MBARRIER_INSTR_OFFSETS
	.align		4
.L_35:
        /*0118*/ 	.byte	0x04, 0x39
        /*011a*/ 	.short	(.L_37 - .L_36)


	//   ....[0]....
.L_36:
        /*011c*/ 	.word	0x000014d0
        /*0120*/ 	.word	0x000000ff
        /*0124*/ 	.word	0x00060000
        /*0128*/ 	.short	0x0100
        /*012a*/ 	.byte	0x14
	.zero		1


	//   ....[1]....
        /*012c*/ 	.word	0x00001660
        /*0130*/ 	.word	0x000000ff
        /*0134*/ 	.word	0x00060008
        /*0138*/ 	.short	0x0100
        /*013a*/ 	.byte	0x14
	.zero		1


	//   ....[2]....
        /*013c*/ 	.word	0x000017f0
        /*0140*/ 	.word	0x000000ff
        /*0144*/ 	.word	0x00060010
        /*0148*/ 	.short	0x0100
        /*014a*/ 	.byte	0x14
	.zero		1


	//   ....[3]....
        /*014c*/ 	.word	0x00001890
        /*0150*/ 	.word	0x000000ff
        /*0154*/ 	.word	0x00060018
        /*0158*/ 	.short	0x0100
        /*015a*/ 	.byte	0x14
	.zero		1


	//   ....[4]....
        /*015c*/ 	.word	0x00001f80
        /*0160*/ 	.word	0x000000ff
        /*0164*/ 	.word	0x00060000
        /*0168*/ 	.short	0x010a
        /*016a*/ 	.byte	0x1e
	.zero		1


	//   ....[5]....
        /*016c*/ 	.word	0x000023a0
        /*0170*/ 	.word	0x000000ff
        /*0174*/ 	.word	0x00060000
        /*0178*/ 	.short	0x0108
        /*017a*/ 	.byte	0x14
	.zero		1


	//   ....[6]....
        /*017c*/ 	.word	0x000024a0
        /*0180*/ 	.word	0x000000ff
        /*0184*/ 	.word	0x00060008
        /*0188*/ 	.short	0x0108
        /*018a*/ 	.byte	0x14
	.zero		1


	//   ....[7]....
        /*018c*/ 	.word	0x00002590
        /*0190*/ 	.word	0x000000ff
        /*0194*/ 	.word	0x00060010
        /*0198*/ 	.short	0x0108
        /*019a*/ 	.byte	0x14
	.zero		1


	//   ....[8]....
        /*019c*/ 	.word	0x00002680
        /*01a0*/ 	.word	0x000000ff
        /*01a4*/ 	.word	0x00060018
        /*01a8*/ 	.short	0x0108
        /*01aa*/ 	.byte	0x14
	.zero		1


	//   ....[9]....
        /*01ac*/ 	.word	0x000029e0
        /*01b0*/ 	.word	0x000000ff
        /*01b4*/ 	.word	0x00060000
        /*01b8*/ 	.short	0x010a
        /*01ba*/ 	.byte	0x1e
	.zero		1


	//----- nvinfo : EIATTR_NUM_MBARRIERS
	.align		4
.L_37:
        /*01bc*/ 	.byte	0x03, 0x38
        /*01be*/ 	.short	0x0004


	//----- nvinfo : EIATTR_EXIT_INSTR_OFFSETS
	.align		4
        /*01c0*/ 	.byte	0x04, 0x1c
        /*01c2*/ 	.short	(.L_39 - .L_38)


	//   ....[0]....
.L_38:
        /*01c4*/ 	.word	0x000029d0


	//----- nvinfo : EIATTR_REQNTID
	.align		4
.L_39:
        /*01c8*/ 	.byte	0x04, 0x10
        /*01ca*/ 	.short	(.L_41 - .L_40)
.L_40:
        /*01cc*/ 	.word	0x00000100
        /*01d0*/ 	.word	0x00000001
        /*01d4*/ 	.word	0x00000001


	//----- nvinfo : EIATTR_CRS_STACK_SIZE
	.align		4
.L_41:
        /*01d8*/ 	.byte	0x04, 0x1e
        /*01da*/ 	.short	(.L_43 - .L_42)
.L_42:
        /*01dc*/ 	.word	0x00000000


	//----- nvinfo : EIATTR_CBANK_PARAM_SIZE
	.align		4
.L_43:
        /*01e0*/ 	.byte	0x03, 0x19
        /*01e2*/ 	.short	0x0050


	//----- nvinfo : EIATTR_PARAM_CBANK
	.align		4
        /*01e4*/ 	.byte	0x04, 0x0a
        /*01e6*/ 	.short	(.L_45 - .L_44)
	.align		4
.L_44:
        /*01e8*/ 	.word	index@(.nv.constant0.gluon_wgmma)
        /*01ec*/ 	.short	0x0210
        /*01ee*/ 	.short	0x0050


	//----- nvinfo : EIATTR_SW_WAR
	.align		4
.L_45:
        /*01f0*/ 	.byte	0x04, 0x36
        /*01f2*/ 	.short	(.L_47 - .L_46)
.L_46:
        /*01f4*/ 	.word	0x00000008
.L_47:


//--------------------- .nv.callgraph             --------------------------
	.section	.nv.callgraph,"",@"SHT_CUDA_CALLGRAPH"
	.align	4
	.sectionentsize	8
	.align		4
        /*0000*/ 	.word	0x00000000
	.align		4
        /*0004*/ 	.word	0xffffffff
	.align		4
        /*0008*/ 	.word	0x00000000
	.align		4
        /*000c*/ 	.word	0xfffffffe
	.align		4
        /*0010*/ 	.word	0x00000000
	.align		4
        /*0014*/ 	.word	0xfffffffd
	.align		4
        /*0018*/ 	.word	0x00000000
	.align		4
        /*001c*/ 	.word	0xfffffffc


//--------------------- .text.gluon_wgmma         --------------------------
	.section	.text.gluon_wgmma,"ax",@progbits
	.align	128
        .global         gluon_wgmma
        .type           gluon_wgmma,@function
        .size           gluon_wgmma,(.L_x_52 - gluon_wgmma)
        .other          gluon_wgmma,@"STO_CUDA_ENTRY STV_DEFAULT"
gluon_wgmma:
.text.gluon_wgmma:
[----:B------:R-:W-:Y:S01]  /*0000*/  LDC R1, c[0x0][0x28] ;  /* 0x00000a00ff017b82 */ /* 0x000fe20000000800 */
[----:B------:R-:W1:Y:S07]  /*0010*/  S2R R0, SR_TID.X ;  /* 0x0000000000007919 */ /* 0x000e6e0000002100 */
[----:B------:R-:W2:Y:S01]  /*0020*/  S2UR UR4, SR_CgaCtaId ;  /* 0x00000000000479c3 */ /* 0x000ea20000008800 */
[----:B------:R-:W-:Y:S01]  /*0030*/  UMOV UR20, 0x400 ;  /* 0x0000040000147882 */ /* 0x000fe20000000000 */
[----:B------:R-:W-:Y:S01]  /*0040*/  ULDC UR6, c[0x0][0xc] ;  /* 0x0000030000067ab9 */ /* 0x000fe20000000800 */
[----:B------:R-:W-:Y:S01]  /*0050*/  ULDC.64 UR26, c[0x0][0x250] ;  /* 0x00009400001a7ab9 */ /* 0x000fe20000000a00 */
[----:B------:R-:W-:Y:S04]  /*0060*/  BSSY B0, `(.L_x_0) ;  /* 0x000001f000007945 */ /* 0x000fe80003800000 */
[----:B------:R-:W3:Y:S08]  /*0070*/  LDC R4, c[0x0][0x228] ;  /* 0x00008a00ff047b82 */ /* 0x000ef00000000800 */
[----:B------:R-:W4:Y:S08]  /*0080*/  LDC R13, c[0x0][0x230] ;  /* 0x00008c00ff0d7b82 */ /* 0x000f300000000800 */
[----:B------:R-:W-:Y:S01]  /*0090*/  S2UR UR32, SR_CTAID.Y ;  /* 0x00000000002079c3 */ /* 0x000fe20000002600 */
[----:B--2---:R-:W-:-:S03]  /*00a0*/  ULEA UR20, UR4, UR20, 0x18 ;  /* 0x0000001404147291 */ /* 0x004fc6000f8ec03f */
[----:B------:R-:W-:Y:S01]  /*00b0*/  ULDC UR4, c[0x0][0x10] ;  /* 0x0000040000047ab9 */ /* 0x000fe20000000800 */
[----:B-1----:R-:W-:-:S03]  /*00c0*/  LOP3.LUT R6, R0, 0xff, RZ, 0xc0, !PT ;  /* 0x000000ff00067812 */ /* 0x002fc600078ec0ff */
[----:B------:R-:W1:Y:S01]  /*00d0*/  S2UR UR5, SR_CTAID.Z ;  /* 0x00000000000579c3 */ /* 0x000e620000002700 */
[----:B---3--:R-:W-:Y:S01]  /*00e0*/  VIADD R4, R4, 0xffffffff ;  /* 0xffffffff04047836 */ /* 0x008fe20000000000 */
[C---:B------:R-:W-:Y:S02]  /*00f0*/  ISETP.GE.U32.AND P0, PT, R6.reuse, 0x20, PT ;  /* 0x000000200600780c */ /* 0x040fe40003f06070 */
[C---:B------:R-:W-:Y:S02]  /*0100*/  ISETP.NE.U32.AND P2, PT, R6.reuse, RZ, PT ;  /* 0x000000ff0600720c */ /* 0x040fe40003f45070 */
[----:B------:R-:W-:Y:S02]  /*0110*/  LEA R12, R6, UR20, 0x2 ;  /* 0x00000014060c7c11 */ /* 0x000fe4000f8e10ff */
[----:B------:R-:W2:Y:S01]  /*0120*/  S2UR UR33, SR_CTAID.X ;  /* 0x00000000002179c3 */ /* 0x000ea20000002500 */
[----:B----4-:R-:W-:-:S06]  /*0130*/  VIADD R9, R13, 0xffffffff ;  /* 0xffffffff0d097836 */ /* 0x010fcc0000000000 */
[----:B------:R3:W-:Y:S01]  /*0140*/  @!P0 STS [R12], RZ ;  /* 0x000000ff0c008388 */ /* 0x0007e20000000800 */
[----:B------:R-:W-:-:S03]  /*0150*/  NOP ;  /* 0x0000000000007918 */ /* 0x000fc60000000000 */
[----:B------:R3:W-:Y:S01]  /*0160*/  @!P2 STS [UR20+0x24], R4 ;  /* 0x00002404ff00a988 */ /* 0x0007e20008000814 */
[----:B-1----:R-:W-:-:S03]  /*0170*/  UIMAD UR4, UR5, UR4, UR32 ;  /* 0x00000004050472a4 */ /* 0x002fc6000f8e0220 */
[----:B------:R3:W-:Y:S01]  /*0180*/  @!P2 STS [UR20+0x20], R9 ;  /* 0x00002009ff00a988 */ /* 0x0007e20008000814 */
[----:B--2---:R-:W-:-:S04]  /*0190*/  UIMAD UR4, UR4, UR6, UR33 ;  /* 0x00000006040472a4 */ /* 0x004fc8000f8e0221 */
[----:B------:R-:W-:-:S03]  /*01a0*/  UIMAD UR5, UR4, 0x180, URZ ;  /* 0x00000180040578a4 */ /* 0x000fc6000f8e023f */
[----:B------:R-:W-:Y:S01]  /*01b0*/  UMOV UR4, URZ ;  /* 0x0000003f00047c82 */ /* 0x000fe20008000000 */
[----:B------:R-:W-:-:S04]  /*01c0*/  UIADD3 UR22, UP0, UR5, UR26, URZ ;  /* 0x0000001a05167290 */ /* 0x000fc8000ff1e03f */
[----:B------:R-:W-:Y:S01]  /*01d0*/  ULEA.HI.X.SX32 UR23, UR5, UR27, 0x1, UP0 ;  /* 0x0000001b05177291 */ /* 0x000fe200080f0e3f */
[----:B---3--:R-:W-:Y:S11]  /*01e0*/  @P2 BRA `(.L_x_1) ;  /* 0x0000000000182947 */ /* 0x008ff60003800000 */
[----:B------:R-:W1:Y:S01]  /*01f0*/  LDS R2, [UR20+0x8] ;  /* 0x00000814ff027984 */ /* 0x000e620008000800 */
[----:B------:R-:W2:Y:S01]  /*0200*/  LDC.64 R10, c[0x0][0x210] ;  /* 0x00008400ff0a7b82 */ /* 0x000ea20000000a00 */
[----:B------:R-:W-:Y:S02]  /*0210*/  IMAD.MOV.U32 R3, RZ, RZ, 0x70 ;  /* 0x00000070ff037424 */ /* 0x000fe400078e00ff */
[----:B--2---:R2:W-:Y:S03]  /*0220*/  STS.64 [UR20], R10 ;  /* 0x0000000aff007988 */ /* 0x0045e60008000a14 */
[----:B-1----:R-:W-:-:S05]  /*0230*/  LOP3.LUT R2, R2, 0x10, R3, 0xd8, !PT ;  /* 0x0000001002027812 */ /* 0x002fca00078ed803 */
[----:B------:R2:W-:Y:S02]  /*0240*/  STS [UR20+0x8], R2 ;  /* 0x00000802ff007988 */ /* 0x0005e40008000814 */
.L_x_1:
[----:B------:R-:W-:Y:S05]  /*0250*/  BSYNC B0 ;  /* 0x0000000000007941 */ /* 0x000fea0003800000 */
.L_x_0:
[----:B------:R-:W-:Y:S04]  /*0260*/  BSSY B0, `(.L_x_2) ;  /* 0x000000a000007945 */ /* 0x000fe80003800000 */
[----:B------:R-:W-:Y:S05]  /*0270*/  @P2 BRA `(.L_x_3) ;  /* 0x0000000000202947 */ /* 0x000fea0003800000 */
[----:B--2---:R-:W1:Y:S01]  /*0280*/  LDS R2, [UR20+0x34] ;  /* 0x00003414ff027984 */ /* 0x004e620008000800 */
[----:B------:R-:W-:Y:S02]  /*0290*/  IMAD.MOV.U32 R3, RZ, RZ, 0x3f000000 ;  /* 0x3f000000ff037424 */ /* 0x000fe400078e00ff */
[----:B------:R-:W-:Y:S01]  /*02a0*/  @!P2 IMAD.MOV.U32 R5, RZ, RZ, 0x7f ;  /* 0x0000007fff05a424 */ /* 0x000fe200078e00ff */
[----:B------:R-:W2:Y:S02]  /*02b0*/  @!P2 LDS R8, [UR20+0x38] ;  /* 0x00003814ff08a984 */ /* 0x000ea40008000800 */
[----:B-1----:R-:W-:Y:S02]  /*02c0*/  LOP3.LUT R2, R2, 0xff000000, R3, 0xb8, !PT ;  /* 0xff00000002027812 */ /* 0x002fe400078eb803 */
[----:B--2---:R-:W-:-:S03]  /*02d0*/  @!P2 LOP3.LUT R3, R8, 0xff, R5, 0xb8, !PT ;  /* 0x000000ff0803a812 */ /* 0x004fc600078eb805 */
[----:B------:R1:W-:Y:S04]  /*02e0*/  STS [UR20+0x34], R2 ;  /* 0x00003402ff007988 */ /* 0x0003e80008000814 */
[----:B------:R1:W-:Y:S02]  /*02f0*/  @!P2 STS [UR20+0x38], R3 ;  /* 0x00003803ff00a988 */ /* 0x0003e40008000814 */
.L_x_3:
[----:B------:R-:W-:Y:S05]  /*0300*/  BSYNC B0 ;  /* 0x0000000000007941 */ /* 0x000fea0003800000 */
.L_x_2:
[----:B------:R-:W-:Y:S04]  /*0310*/  BSSY B0, `(.L_x_4) ;  /* 0x000000e000007945 */ /* 0x000fe80003800000 */
[----:B------:R-:W-:Y:S05]  /*0320*/  @P2 BRA `(.L_x_5) ;  /* 0x0000000000302947 */ /* 0x000fea0003800000 */
[----:B-1----:R-:W1:Y:S01]  /*0330*/  LDS R3, [UR20+0x34] ;  /* 0x00003414ff037984 */ /* 0x002e620008000800 */
[----:B--2---:R-:W2:Y:S03]  /*0340*/  LDC.64 R10, c[0x0][0x238] ;  /* 0x00008e00ff0a7b82 */ /* 0x004ea60000000a00 */
[----:B------:R-:W3:Y:S01]  /*0350*/  LDS R2, [UR20+0x1c] ;  /* 0x00001c14ff027984 */ /* 0x000ee20008000800 */
[C---:B--2---:R-:W-:Y:S01]  /*0360*/  SHF.L.U64.HI R8, R10.reuse, 0x1, R11 ;  /* 0x000000010a087819 */ /* 0x044fe2000001020b */
[----:B------:R-:W-:-:S03]  /*0370*/  IMAD.SHL.U32 R5, R10, 0x2, RZ ;  /* 0x000000020a057824 */ /* 0x000fc600078e00ff */
[--C-:B------:R-:W-:Y:S02]  /*0380*/  SHF.R.U32.HI R7, RZ, 0x4, R8.reuse ;  /* 0x00000004ff077819 */ /* 0x100fe40000011608 */
[----:B------:R-:W-:-:S05]  /*0390*/  SHF.R.U64 R5, R5, 0x4, R8 ;  /* 0x0000000405057819 */ /* 0x000fca0000001208 */
[----:B------:R4:W-:Y:S01]  /*03a0*/  STS [UR20+0xc], R5 ;  /* 0x00000c05ff007988 */ /* 0x0009e20008000814 */
[----:B-1----:R-:W-:Y:S02]  /*03b0*/  LOP3.LUT R3, R3, 0x7, RZ, 0xb8, !PT ;  /* 0x0000000703037812 */ /* 0x002fe400078eb8ff */
[----:B---3--:R-:W-:-:S03]  /*03c0*/  LOP3.LUT R2, R2, 0xf, R7, 0xb8, !PT ;  /* 0x0000000f02027812 */ /* 0x008fc600078eb807 */
[----:B------:R4:W-:Y:S04]  /*03d0*/  STS [UR20+0x34], R3 ;  /* 0x00003403ff007988 */ /* 0x0009e80008000814 */
[----:B------:R4:W-:Y:S02]  /*03e0*/  STS [UR20+0x1c], R2 ;  /* 0x00001c02ff007988 */ /* 0x0009e40008000814 */
.L_x_5:
[----:B------:R-:W-:Y:S05]  /*03f0*/  BSYNC B0 ;  /* 0x0000000000007941 */ /* 0x000fea0003800000 */
.L_x_4:
[----:B------:R-:W-:Y:S04]  /*0400*/  BSSY B1, `(.L_x_6) ;  /* 0x000001a000017945 */ /* 0x000fe80003800000 */
[----:B------:R-:W-:Y:S04]  /*0410*/  BSSY B0, `(.L_x_7) ;  /* 0x0000015000007945 */ /* 0x000fe80003800000 */
[----:B------:R-:W-:Y:S05]  /*0420*/  @P2 BRA `(.L_x_8) ;  /* 0x0000000000202947 */ /* 0x000fea0003800000 */
[----:B-12-4-:R-:W1:Y:S02]  /*0430*/  LDS R2, [UR20+0x34] ;  /* 0x00003414ff027984 */ /* 0x016e640008000800 */
[----:B-1----:R-:W-:-:S05]  /*0440*/  LOP3.LUT R2, R2, 0x38, RZ, 0xb8, !PT ;  /* 0x0000003802027812 */ /* 0x002fca00078eb8ff */
[----:B------:R1:W-:Y:S01]  /*0450*/  STS [UR20+0x34], R2 ;  /* 0x00003402ff007988 */ /* 0x0003e20008000814 */
[----:B------:R-:W-:Y:S05]  /*0460*/  @P2 BRA `(.L_x_9) ;  /* 0x0000000000202947 */ /* 0x000fea0003800000 */
[----:B-1----:R-:W1:Y:S01]  /*0470*/  LDS R2, [UR20+0x8] ;  /* 0x00000814ff027984 */ /* 0x002e620008000800 */
[----:B------:R-:W-:-:S05]  /*0480*/  IMAD.MOV.U32 R3, RZ, RZ, 0x780 ;  /* 0x00000780ff037424 */ /* 0x000fca00078e00ff */
[----:B-1----:R-:W-:-:S05]  /*0490*/  LOP3.LUT R2, R2, 0x500, R3, 0xd8, !PT ;  /* 0x0000050002027812 */ /* 0x002fca00078ed803 */
[----:B------:R3:W-:Y:S02]  /*04a0*/  STS [UR20+0x8], R2 ;  /* 0x00000802ff007988 */ /* 0x0007e40008000814 */
.L_x_8:
[----:B------:R-:W-:Y:S05]  /*04b0*/  @P2 BRA `(.L_x_10) ;  /* 0x0000000000282947 */ /* 0x000fea0003800000 */
[----:B-1234-:R-:W1:Y:S02]  /*04c0*/  LDS R2, [UR20+0x8] ;  /* 0x00000814ff027984 */ /* 0x01ee640008000800 */
[----:B-1----:R-:W-:-:S05]  /*04d0*/  LOP3.LUT R2, R2, 0x1800, RZ, 0xb8, !PT ;  /* 0x0000180002027812 */ /* 0x002fca00078eb8ff */
[----:B------:R2:W-:Y:S02]  /*04e0*/  STS [UR20+0x8], R2 ;  /* 0x00000802ff007988 */ /* 0x0005e40008000814 */
.L_x_9:
[----:B------:R-:W-:Y:S05]  /*04f0*/  @P2 BREAK B0 ;  /* 0x0000000000002942 */ /* 0x000fea0003800000 */
[----:B------:R-:W-:Y:S05]  /*0500*/  @P2 BRA `(.L_x_11) ;  /* 0x0000000000242947 */ /* 0x000fea0003800000 */
[----:B------:R-:W3:Y:S01]  /*0510*/  LDS R3, [UR20+0x8] ;  /* 0x00000814ff037984 */ /* 0x000ee20008000800 */
[----:B-12---:R-:W-:-:S05]  /*0520*/  IMAD.MOV.U32 R2, RZ, RZ, 0x6000 ;  /* 0x00006000ff027424 */ /* 0x006fca00078e00ff */
[----:B---3--:R-:W-:-:S04]  /*0530*/  LOP3.LUT R2, R3, 0x6000, R2, 0xd8, !PT ;  /* 0x0000600003027812 */ /* 0x008fc800078ed802 */
[----:B------:R-:W-:-:S05]  /*0540*/  LOP3.LUT R2, R2, 0x400000, RZ, 0xb8, !PT ;  /* 0x0040000002027812 */ /* 0x000fca00078eb8ff */
[----:B------:R5:W-:Y:S02]  /*0550*/  STS [UR20+0x8], R2 ;  /* 0x00000802ff007988 */ /* 0x000be40008000814 */
.L_x_10:
[----:B------:R-:W-:Y:S05]  /*0560*/  BSYNC B0 ;  /* 0x0000000000007941 */ /* 0x000fea0003800000 */
.L_x_7:
[----:B-12345:R-:W1:Y:S02]  /*0570*/  @!P2 LDS R2, [UR20+0x8] ;  /* 0x00000814ff02a984 */ /* 0x03ee640008000800 */
[----:B-1----:R-:W-:-:S05]  /*0580*/  @!P2 LOP3.LUT R2, R2, 0x8000, RZ, 0xb8, !PT ;  /* 0x000080000202a812 */ /* 0x002fca00078eb8ff */
[----:B------:R3:W-:Y:S02]  /*0590*/  @!P2 STS [UR20+0x8], R2 ;  /* 0x00000802ff00a988 */ /* 0x0007e40008000814 */
.L_x_11:
[----:B------:R-:W-:Y:S05]  /*05a0*/  BSYNC B1 ;  /* 0x0000000000017941 */ /* 0x000fea0003800000 */
.L_x_6:
[----:B------:R-:W-:Y:S05]  /*05b0*/  WARPSYNC.ALL ;  /* 0x0000000000007948 */ /* 0x000fea0003800000 */
[----:B------:R-:W-:Y:S05]  /*05c0*/  @P0 BRA `(.L_x_12) ;  /* 0x0000000000280947 */ /* 0x000fea0003800000 */
[----:B-123--:R-:W1:Y:S01]  /*05d0*/  S2R R2, SR_LANEID ;  /* 0x0000000000027919 */ /* 0x00ee620000000000 */
[----:B------:R-:W-:Y:S05]  /*05e0*/  WARPSYNC.ALL ;  /* 0x0000000000007948 */ /* 0x000fea0003800000 */
[----:B-1----:R-:W-:-:S05]  /*05f0*/  IMAD.SHL.U32 R5, R2, 0x4, RZ ;  /* 0x0000000402057824 */ /* 0x002fca00078e00ff */
[----:B------:R-:W1:Y:S01]  /*0600*/  LDS R7, [R5+UR20] ;  /* 0x0000001405077984 */ /* 0x000e620008000800 */
[----:B------:R-:W-:-:S05]  /*0610*/  IADD3 R2, P1, R5, UR22, RZ ;  /* 0x0000001605027c10 */ /* 0x000fca000ff3e0ff */
[----:B------:R-:W-:-:S05]  /*0620*/  IMAD.X R3, RZ, RZ, UR23, P1 ;  /* 0x00000017ff037e24 */ /* 0x000fca00088e06ff */
[----:B-1----:R4:W5:Y:S01]  /*0630*/  ATOMG.E.EXCH.STRONG.GPU PT, RZ, [R2], R7 ;  /* 0x0000000702ff73a8 */ /* 0x00296200041ee100 */
[----:B------:R-:W-:-:S04]  /*0640*/  DEPBAR {5,4,3,2,1,0} ;  /* 0x0000003f0000791a */ /* 0x000fc80000000000 */
[----:B------:R4:W-:Y:S01]  /*0650*/  UTMACCTL.IV [UR22] ;  /* 0x00000000160079b9 */ /* 0x0009e20008000000 */
[----:B------:R-:W-:Y:S01]  /*0660*/  NOP ;  /* 0x0000000000007918 */ /* 0x000fe20000000000 */
.L_x_12:
[----:B------:R-:W-:Y:S05]  /*0670*/  @P0 BRA `(.L_x_13) ;  /* 0x00000000000c0947 */ /* 0x000fea0003800000 */
[----:B------:R0:W-:Y:S01]  /*0680*/  UTMACMDFLUSH ;  /* 0x00000000000079b7 */ /* 0x0001e20000000000 */
[----:B------:R-:W-:Y:S05]  /*0690*/  @P0 BRA `(.L_x_13) ;  /* 0x0000000000040947 */ /* 0x000fea0003800000 */
[----:B------:R-:W-:-:S04]  /*06a0*/  DEPBAR.LE SB0, 0x0 ;  /* 0x000080000000791a */ /* 0x000fc80000000000 */
.L_x_13:
[----:B------:R-:W-:Y:S05]  /*06b0*/  WARPSYNC.ALL ;  /* 0x0000000000007948 */ /* 0x000fea0003800000 */
[----:B-----5:R-:W-:Y:S06]  /*06c0*/  BAR.SYNC.DEFER_BLOCKING 0x0 ;  /* 0x0000000000007b1d */ /* 0x020fec0000010000 */
[----:B------:R-:W-:Y:S02]  /*06d0*/  BSSY B1, `(.L_x_14) ;  /* 0x000000b000017945 */ /* 0x000fe40003800000 */
[----:B------:R-:W-:Y:S06]  /*06e0*/  BAR.SYNC.DEFER_BLOCKING 0x0 ;  /* 0x0000000000007b1d */ /* 0x000fec0000010000 */
[----:B------:R5:W-:Y:S01]  /*06f0*/  @!P0 STS [R12], RZ ;  /* 0x000000ff0c008388 */ /* 0x000be20000000800 */
[----:B------:R-:W-:Y:S01]  /*0700*/  NOP ;  /* 0x0000000000007918 */ /* 0x000fe20000000000 */
[----:B------:R-:W-:Y:S05]  /*0710*/  @P2 BRA `(.L_x_15) ;  /* 0x0000000000182947 */ /* 0x000fea0003800000 */
[----:B-1234-:R-:W1:Y:S01]  /*0720*/  LDS R2, [UR20+0x8] ;  /* 0x00000814ff027984 */ /* 0x01ee620008000800 */
[----:B------:R-:W2:Y:S01]  /*0730*/  LDC.64 R10, c[0x0][0x218] ;  /* 0x00008600ff0a7b82 */ /* 0x000ea20000000a00 */
[----:B------:R-:W-:Y:S02]  /*0740*/  IMAD.MOV.U32 R3, RZ, RZ, 0x70 ;  /* 0x00000070ff037424 */ /* 0x000fe400078e00ff */
[----:B--2---:R2:W-:Y:S03]  /*0750*/  STS.64 [UR20], R10 ;  /* 0x0000000aff007988 */ /* 0x0045e60008000a14 */
[----:B-1----:R-:W-:-:S05]  /*0760*/  LOP3.LUT R2, R2, 0x10, R3, 0xd8, !PT ;  /* 0x0000001002027812 */ /* 0x002fca00078ed803 */
[----:B------:R2:W-:Y:S02]  /*0770*/  STS [UR20+0x8], R2 ;  /* 0x00000802ff007988 */ /* 0x0005e40008000814 */
.L_x_15:
[----:B----4-:R-:W-:Y:S05]  /*0780*/  BSYNC B1 ;  /* 0x0000000000017941 */ /* 0x010fea0003800000 */
.L_x_14:
[----:B------:R-:W-:Y:S04]  /*0790*/  BSSY B2, `(.L_x_16) ;  /* 0x000000f000027945 */ /* 0x000fe80003800000 */
[----:B------:R-:W-:Y:S04]  /*07a0*/  BSSY B1, `(.L_x_17) ;  /* 0x000000c000017945 */ /* 0x000fe80003800000 */
[----:B------:R-:W-:Y:S05]  /*07b0*/  @P2 BRA `(.L_x_18) ;  /* 0x0000000000282947 */ /* 0x000fea0003800000 */
[----:B-123--:R-:W1:Y:S01]  /*07c0*/  LDS R2, [UR20+0x34] ;  /* 0x00003414ff027984 */ /* 0x00ee620008000800 */
[----:B------:R-:W-:Y:S01]  /*07d0*/  IMAD.MOV.U32 R3, RZ, RZ, 0x3f000000 ;  /* 0x3f000000ff037424 */ /* 0x000fe200078e00ff */
[----:B------:R-:W-:Y:S05]  /*07e0*/  @P2 BREAK B1 ;  /* 0x0000000000012942 */ /* 0x000fea0003800000 */
[----:B-1----:R-:W-:-:S05]  /*07f0*/  LOP3.LUT R2, R2, 0xff000000, R3, 0xb8, !PT ;  /* 0xff00000002027812 */ /* 0x002fca00078eb803 */
[----:B------:R1:W-:Y:S01]  /*0800*/  STS [UR20+0x34], R2 ;  /* 0x00003402ff007988 */ /* 0x0003e20008000814 */
[----:B------:R-:W-:Y:S05]  /*0810*/  @P2 BRA `(.L_x_19) ;  /* 0x0000000000182947 */ /* 0x000fea0003800000 */
[----:B------:R-:W2:Y:S01]  /*0820*/  LDS R3, [UR20+0x38] ;  /* 0x00003814ff037984 */ /* 0x000ea20008000800 */
[----:B-1----:R-:W-:-:S05]  /*0830*/  IMAD.MOV.U32 R2, RZ, RZ, 0xff ;  /* 0x000000ffff027424 */ /* 0x002fca00078e00ff */
[----:B--2---:R-:W-:-:S05]  /*0840*/  LOP3.LUT R2, R3, 0xff, R2, 0xb8, !PT ;  /* 0x000000ff03027812 */ /* 0x004fca00078eb802 */
[----:B------:R4:W-:Y:S02]  /*0850*/  STS [UR20+0x38], R2 ;  /* 0x00003802ff007988 */ /* 0x0009e40008000814 */
.L_x_18:
[----:B------:R-:W-:Y:S05]  /*0860*/  BSYNC B1 ;  /* 0x0000000000017941 */ /* 0x000fea0003800000 */
.L_x_17:
[----:B------:R1:W-:Y:S02]  /*0870*/  @!P2 STS [UR20+0x20], R9 ;  /* 0x00002009ff00a988 */ /* 0x0003e40008000814 */
.L_x_19:
[----:B------:R-:W-:Y:S05]  /*0880*/  BSYNC B2 ;  /* 0x0000000000027941 */ /* 0x000fea0003800000 */
.L_x_16:
[----:B------:R-:W-:Y:S05]  /*0890*/  WARPSYNC.ALL ;  /* 0x0000000000007948 */ /* 0x000fea0003800000 */
[----:B------:R-:W2:Y:S01]  /*08a0*/  LDC R5, c[0x0][0x22c] ;  /* 0x00008b00ff057b82 */ /* 0x000ea20000000800 */
[----:B------:R-:W-:Y:S01]  /*08b0*/  BSSY B2, `(.L_x_20) ;  /* 0x0000010000027945 */ /* 0x000fe20003800000 */
[----:B--2---:R-:W-:-:S05]  /*08c0*/  VIADD R5, R5, 0xffffffff ;  /* 0xffffffff05057836 */ /* 0x004fca0000000000 */
[----:B------:R2:W-:Y:S01]  /*08d0*/  @!P2 STS [UR20+0x24], R5 ;  /* 0x00002405ff00a988 */ /* 0x0005e20008000814 */
[----:B------:R-:W-:Y:S05]  /*08e0*/  @P2 BRA `(.L_x_21) ;  /* 0x0000000000302947 */ /* 0x000fea0003800000 */
[----:B------:R-:W2:Y:S01]  /*08f0*/  LDS R3, [UR20+0x34] ;  /* 0x00003414ff037984 */ /* 0x000ea20008000800 */
[----:B------:R-:W2:Y:S03]  /*0900*/  LDC.64 R10, c[0x0][0x240] ;  /* 0x00009000ff0a7b82 */ /* 0x000ea60000000a00 */
[----:B-1-34-:R-:W1:Y:S01]  /*0910*/  LDS R2, [UR20+0x1c] ;  /* 0x00001c14ff027984 */ /* 0x01ae620008000800 */
[C---:B--2---:R-:W-:Y:S01]  /*0920*/  SHF.L.U64.HI R8, R10.reuse, 0x1, R11 ;  /* 0x000000010a087819 */ /* 0x044fe2000001020b */
[----:B------:R-:W-:-:S03]  /*0930*/  IMAD.SHL.U32 R7, R10, 0x2, RZ ;  /* 0x000000020a077824 */ /* 0x000fc600078e00ff */
[--C-:B------:R-:W-:Y:S02]  /*0940*/  SHF.R.U32.HI R9, RZ, 0x4, R8.reuse ;  /* 0x00000004ff097819 */ /* 0x100fe40000011608 */
[----:B------:R-:W-:-:S05]  /*0950*/  SHF.R.U64 R7, R7, 0x4, R8 ;  /* 0x0000000407077819 */ /* 0x000fca0000001208 */
[----:B------:R2:W-:Y:S01]  /*0960*/  STS [UR20+0xc], R7 ;  /* 0x00000c07ff007988 */ /* 0x0005e20008000814 */
[----:B------:R-:W-:Y:S02]  /*0970*/  LOP3.LUT R3, R3, 0x7, RZ, 0xb8, !PT ;  /* 0x0000000703037812 */ /* 0x000fe400078eb8ff */
[----:B-1----:R-:W-:-:S03]  /*0980*/  LOP3.LUT R2, R2, 0xf, R9, 0xb8, !PT ;  /* 0x0000000f02027812 */ /* 0x002fc600078eb809 */
[----:B------:R2:W-:Y:S04]  /*0990*/  STS [UR20+0x34], R3 ;  /* 0x00003403ff007988 */ /* 0x0005e80008000814 */
[----:B------:R2:W-:Y:S02]  /*09a0*/  STS [UR20+0x1c], R2 ;  /* 0x00001c02ff007988 */ /* 0x0005e40008000814 */
.L_x_21:
[----:B------:R-:W-:Y:S05]  /*09b0*/  BSYNC B2 ;  /* 0x0000000000027941 */ /* 0x000fea0003800000 */
.L_x_20:
[----:B------:R-:W-:Y:S04]  /*09c0*/  BSSY B3, `(.L_x_22) ;  /* 0x000001a000037945 */ /* 0x000fe80003800000 */
[----:B------:R-:W-:Y:S04]  /*09d0*/  BSSY B2, `(.L_x_23) ;  /* 0x0000015000027945 */ /* 0x000fe80003800000 */
[----:B------:R-:W-:Y:S05]  /*09e0*/  @P2 BRA `(.L_x_24) ;  /* 0x0000000000202947 */ /* 0x000fea0003800000 */
[----:B-1234-:R-:W1:Y:S02]  /*09f0*/  LDS R2, [UR20+0x34] ;  /* 0x00003414ff027984 */ /* 0x01ee640008000800 */
[----:B-1----:R-:W-:-:S05]  /*0a00*/  LOP3.LUT R2, R2, 0x38, RZ, 0xb8, !PT ;  /* 0x0000003802027812 */ /* 0x002fca00078eb8ff */
[----:B------:R1:W-:Y:S01]  /*0a10*/  STS [UR20+0x34], R2 ;  /* 0x00003402ff007988 */ /* 0x0003e20008000814 */
[----:B------:R-:W-:Y:S05]  /*0a20*/  @P2 BRA `(.L_x_25) ;  /* 0x0000000000202947 */ /* 0x000fea0003800000 */
[----:B-1----:R-:W1:Y:S01]  /*0a30*/  LDS R2, [UR20+0x8] ;  /* 0x00000814ff027984 */ /* 0x002e620008000800 */
[----:B------:R-:W-:-:S05]  /*0a40*/  IMAD.MOV.U32 R3, RZ, RZ, 0x780 ;  /* 0x00000780ff037424 */ /* 0x000fca00078e00ff */
[----:B-1----:R-:W-:-:S05]  /*0a50*/  LOP3.LUT R2, R2, 0x500, R3, 0xd8, !PT ;  /* 0x0000050002027812 */ /* 0x002fca00078ed803 */
[----:B------:R1:W-:Y:S02]  /*0a60*/  STS [UR20+0x8], R2 ;  /* 0x00000802ff007988 */ /* 0x0003e40008000814 */
.L_x_24:
[----:B------:R-:W-:Y:S05]  /*0a70*/  @P2 BRA `(.L_x_26) ;  /* 0x0000000000282947 */ /* 0x000fea0003800000 */
[----:B-1234-:R-:W1:Y:S02]  /*0a80*/  LDS R2, [UR20+0x8] ;  /* 0x00000814ff027984 */ /* 0x01ee640008000800 */
[----:B-1----:R-:W-:-:S05]  /*0a90*/  LOP3.LUT R2, R2, 0x1800, RZ, 0xb8, !PT ;  /* 0x0000180002027812 */ /* 0x002fca00078eb8ff */
[----:B------:R2:W-:Y:S02]  /*0aa0*/  STS [UR20+0x8], R2 ;  /* 0x00000802ff007988 */ /* 0x0005e40008000814 */
.L_x_25:
[----:B------:R-:W-:Y:S05]  /*0ab0*/  @P2 BREAK B2 ;  /* 0x0000000000022942 */ /* 0x000fea0003800000 */
[----:B------:R-:W-:Y:S05]  /*0ac0*/  @P2 BRA `(.L_x_27) ;  /* 0x0000000000242947 */ /* 0x000fea0003800000 */
[----:B-12---:R-:W1:Y:S01]  /*0ad0*/  LDS R2, [UR20+0x8] ;  /* 0x00000814ff027984 */ /* 0x006e620008000800 */
[----:B------:R-:W-:-:S05]  /*0ae0*/  IMAD.MOV.U32 R3, RZ, RZ, 0x6000 ;  /* 0x00006000ff037424 */ /* 0x000fca00078e00ff */
[----:B-1----:R-:W-:-:S04]  /*0af0*/  LOP3.LUT R2, R2, 0x6000, R3, 0xd8, !PT ;  /* 0x0000600002027812 */ /* 0x002fc800078ed803 */
[----:B------:R-:W-:-:S05]  /*0b00*/  LOP3.LUT R2, R2, 0x400000, RZ, 0xb8, !PT ;  /* 0x0040000002027812 */ /* 0x000fca00078eb8ff */
[----:B------:R1:W-:Y:S02]  /*0b10*/  STS [UR20+0x8], R2 ;  /* 0x00000802ff007988 */ /* 0x0003e40008000814 */
.L_x_26:
[----:B------:R-:W-:Y:S05]  /*0b20*/  BSYNC B2 ;  /* 0x0000000000027941 */ /* 0x000fea0003800000 */
.L_x_23:
[----:B-1234-:R-:W1:Y:S02]  /*0b30*/  @!P2 LDS R2, [UR20+0x8] ;  /* 0x00000814ff02a984 */ /* 0x01ee640008000800 */
[----:B-1----:R-:W-:-:S05]  /*0b40*/  @!P2 LOP3.LUT R2, R2, 0x8000, RZ, 0xb8, !PT ;  /* 0x000080000202a812 */ /* 0x002fca00078eb8ff */
[----:B------:R3:W-:Y:S02]  /*0b50*/  @!P2 STS [UR20+0x8], R2 ;  /* 0x00000802ff00a988 */ /* 0x0007e40008000814 */
.L_x_27:
[----:B------:R-:W-:Y:S05]  /*0b60*/  BSYNC B3 ;  /* 0x0000000000037941 */ /* 0x000fea0003800000 */
.L_x_22:
[----:B------:R-:W-:Y:S05]  /*0b70*/  WARPSYNC.ALL ;  /* 0x0000000000007948 */ /* 0x000fea0003800000 */
[----:B------:R-:W-:-:S04]  /*0b80*/  UIADD3 UR25, UR5, 0x80, URZ ;  /* 0x0000008005197890 */ /* 0x000fc8000fffe03f */
[----:B------:R-:W-:-:S04]  /*0b90*/  UIADD3 UR24, UP0, UR25, UR26, URZ ;  /* 0x0000001a19187290 */ /* 0x000fc8000ff1e03f */
[----:B------:R-:W-:Y:S01]  /*0ba0*/  ULEA.HI.X.SX32 UR25, UR25, UR27, 0x1, UP0 ;  /* 0x0000001b19197291 */ /* 0x000fe200080f0e3f */
[----:B------:R-:W-:Y:S11]  /*0bb0*/  @P0 BRA `(.L_x_28) ;  /* 0x0000000000280947 */ /* 0x000ff60003800000 */
[----:B-123--:R-:W1:Y:S01]  /*0bc0*/  S2R R2, SR_LANEID ;  /* 0x0000000000027919 */ /* 0x00ee620000000000 */
[----:B------:R-:W-:Y:S05]  /*0bd0*/  WARPSYNC.ALL ;  /* 0x0000000000007948 */ /* 0x000fea0003800000 */
[----:B-1----:R-:W-:-:S05]  /*0be0*/  IMAD.SHL.U32 R8, R2, 0x4, RZ ;  /* 0x0000000402087824 */ /* 0x002fca00078e00ff */
[----:B------:R-:W1:Y:S01]  /*0bf0*/  LDS R7, [R8+UR20] ;  /* 0x0000001408077984 */ /* 0x000e620008000800 */
[----:B------:R-:W-:-:S05]  /*0c00*/  IADD3 R2, P1, R8, UR24, RZ ;  /* 0x0000001808027c10 */ /* 0x000fca000ff3e0ff */
[----:B------:R-:W-:-:S05]  /*0c10*/  IMAD.X R3, RZ, RZ, UR25, P1 ;  /* 0x00000019ff037e24 */ /* 0x000fca00088e06ff */
[----:B-1----:R4:W2:Y:S01]  /*0c20*/  ATOMG.E.EXCH.STRONG.GPU PT, RZ, [R2], R7 ;  /* 0x0000000702ff73a8 */ /* 0x0028a200041ee100 */
[----:B------:R-:W-:-:S04]  /*0c30*/  DEPBAR {5,4,3,2,1,0} ;  /* 0x0000003f0000791a */ /* 0x000fc80000000000 */
[----:B------:R4:W-:Y:S01]  /*0c40*/  UTMACCTL.IV [UR24] ;  /* 0x00000000180079b9 */ /* 0x0009e20008000000 */
[----:B------:R-:W-:Y:S01]  /*0c50*/  NOP ;  /* 0x0000000000007918 */ /* 0x000fe20000000000 */
.L_x_28:
[----:B------:R-:W-:Y:S05]  /*0c60*/  @P0 BRA `(.L_x_29) ;  /* 0x00000000000c0947 */ /* 0x000fea0003800000 */
[----:B------:R0:W-:Y:S01]  /*0c70*/  UTMACMDFLUSH ;  /* 0x00000000000079b7 */ /* 0x0001e20000000000 */
[----:B------:R-:W-:Y:S05]  /*0c80*/  @P0 BRA `(.L_x_29) ;  /* 0x0000000000040947 */ /* 0x000fea0003800000 */
[----:B------:R-:W-:-:S04]  /*0c90*/  DEPBAR.LE SB0, 0x0 ;  /* 0x000080000000791a */ /* 0x000fc80000000000 */
.L_x_29:
[----:B------:R-:W-:Y:S05]  /*0ca0*/  WARPSYNC.ALL ;  /* 0x0000000000007948 */ /* 0x000fea0003800000 */
[----:B--2---:R-:W-:Y:S06]  /*0cb0*/  BAR.SYNC.DEFER_BLOCKING 0x0 ;  /* 0x0000000000007b1d */ /* 0x004fec0000010000 */
[----:B------:R-:W-:Y:S02]  /*0cc0*/  BSSY B3, `(.L_x_30) ;  /* 0x000000b000037945 */ /* 0x000fe40003800000 */
[----:B------:R-:W-:Y:S06]  /*0cd0*/  BAR.SYNC.DEFER_BLOCKING 0x0 ;  /* 0x0000000000007b1d */ /* 0x000fec0000010000 */
[----:B------:R2:W-:Y:S01]  /*0ce0*/  @!P0 STS [R12], RZ ;  /* 0x000000ff0c008388 */ /* 0x0005e20000000800 */
[----:B------:R-:W-:Y:S01]  /*0cf0*/  NOP ;  /* 0x0000000000007918 */ /* 0x000fe20000000000 */
[----:B------:R-:W-:Y:S05]  /*0d00*/  @P2 BRA `(.L_x_31) ;  /* 0x0000000000182947 */ /* 0x000fea0003800000 */
[----:B-1-34-:R-:W1:Y:S01]  /*0d10*/  LDS R2, [UR20+0x8] ;  /* 0x00000814ff027984 */ /* 0x01ae620008000800 */
[----:B------:R-:W3:Y:S01]  /*0d20*/  LDC.64 R8, c[0x0][0x220] ;  /* 0x00008800ff087b82 */ /* 0x000ee20000000a00 */
[----:B------:R-:W-:Y:S02]  /*0d30*/  IMAD.MOV.U32 R3, RZ, RZ, 0x70 ;  /* 0x00000070ff037424 */ /* 0x000fe400078e00ff */
[----:B---3--:R3:W-:Y:S03]  /*0d40*/  STS.64 [UR20], R8 ;  /* 0x00000008ff007988 */ /* 0x0087e60008000a14 */
[----:B-1----:R-:W-:-:S05]  /*0d50*/  LOP3.LUT R2, R2, 0x10, R3, 0xd8, !PT ;  /* 0x0000001002027812 */ /* 0x002fca00078ed803 */
[----:B------:R3:W-:Y:S02]  /*0d60*/  STS [UR20+0x8], R2 ;  /* 0x00000802ff007988 */ /* 0x0007e40008000814 */
.L_x_31:
[----:B----4-:R-:W-:Y:S05]  /*0d70*/  BSYNC B3 ;  /* 0x0000000000037941 */ /* 0x010fea0003800000 */
.L_x_30:
[----:B------:R-:W-:Y:S04]  /*0d80*/  BSSY B4, `(.L_x_32) ;  /* 0x0000011000047945 */ /* 0x000fe80003800000 */
[----:B------:R-:W-:Y:S04]  /*0d90*/  BSSY B3, `(.L_x_33) ;  /* 0x000000e000037945 */ /* 0x000fe80003800000 */
[----:B------:R-:W-:Y:S05]  /*0da0*/  @P2 BRA `(.L_x_34) ;  /* 0x0000000000242947 */ /* 0x000fea0003800000 */
[----:B-1-3--:R-:W1:Y:S01]  /*0db0*/  LDS R2, [UR20+0x34] ;  /* 0x00003414ff027984 */ /* 0x00ae620008000800 */
[----:B------:R-:W-:-:S05]  /*0dc0*/  IMAD.MOV.U32 R3, RZ, RZ, 0x3f000000 ;  /* 0x3f000000ff037424 */ /* 0x000fca00078e00ff */
[----:B-1----:R-:W-:-:S05]  /*0dd0*/  LOP3.LUT R2, R2, 0xff000000, R3, 0xb8, !PT ;  /* 0xff00000002027812 */ /* 0x002fca00078eb803 */
[----:B------:R1:W-:Y:S01]  /*0de0*/  STS [UR20+0x34], R2 ;  /* 0x00003402ff007988 */ /* 0x0003e20008000814 */
[----:B------:R-:W-:Y:S05]  /*0df0*/  @P2 BRA `(.L_x_35) ;  /* 0x00000000001c2947 */ /* 0x000fea0003800000 */
[----:B-1----:R-:W1:Y:S01]  /*0e00*/  LDS R2, [UR20+0x38] ;  /* 0x00003814ff027984 */ /* 0x002e620008000800 */
[----:B------:R-:W-:-:S05]  /*0e10*/  IMAD.MOV.U32 R3, RZ, RZ, 0x7f ;  /* 0x0000007fff037424 */ /* 0x000fca00078e00ff */
[----:B-1----:R-:W-:-:S05]  /*0e20*/  LOP3.LUT R2, R2, 0xff, R3, 0xb8, !PT ;  /* 0x000000ff02027812 */ /* 0x002fca00078eb803 */
[----:B------:R4:W-:Y:S02]  /*0e30*/  STS [UR20+0x38], R2 ;  /* 0x00003802ff007988 */ /* 0x0009e40008000814 */
.L_x_34:
[----:B------:R-:W-:Y:S05]  /*0e40*/  @P2 BREAK B3 ;  /* 0x0000000000032942 */ /* 0x000fea0003800000 */
[----:B------:R-:W-:Y:S05]  /*0e50*/  @P2 BRA `(.L_x_36) ;  /* 0x00000000000c2947 */ /* 0x000fea0003800000 */
[----:B------:R1:W-:Y:S02]  /*0e60*/  STS [UR20+0x20], R5 ;  /* 0x00002005ff007988 */ /* 0x0003e40008000814 */
.L_x_35:
[----:B------:R-:W-:Y:S05]  /*0e70*/  BSYNC B3 ;  /* 0x0000000000037941 */ /* 0x000fea0003800000 */
.L_x_33:
[----:B------:R1:W-:Y:S02]  /*0e80*/  @!P2 STS [UR20+0x24], R4 ;  /* 0x00002404ff00a988 */ /* 0x0003e40008000814 */
.L_x_36:
[----:B------:R-:W-:Y:S05]  /*0e90*/  BSYNC B4 ;  /* 0x0000000000047941 */ /* 0x000fea0003800000 */
.L_x_32:
[----:B------:R-:W-:Y:S05]  /*0ea0*/  WARPSYNC.ALL ;  /* 0x0000000000007948 */ /* 0x000fea0003800000 */
[----:B------:R-:W-:Y:S04]  /*0eb0*/  BSSY B4, `(.L_x_37) ;  /* 0x000000e000047945 */ /* 0x000fe80003800000 */
[----:B------:R-:W-:Y:S05]  /*0ec0*/  @P2 BRA `(.L_x_38) ;  /* 0x0000000000302947 */ /* 0x000fea0003800000 */
[----:B------:R-:W5:Y:S01]  /*0ed0*/  LDS R3, [UR20+0x34] ;  /* 0x00003414ff037984 */ /* 0x000f620008000800 */
[----:B-1----:R-:W1:Y:S03]  /*0ee0*/  LDC.64 R4, c[0x0][0x248] ;  /* 0x00009200ff047b82 */ /* 0x002e660000000a00 */
[----:B---34-:R-:W3:Y:S01]  /*0ef0*/  LDS R2, [UR20+0x1c] ;  /* 0x00001c14ff027984 */ /* 0x018ee20008000800 */
[C---:B-1----:R-:W-:Y:S01]  /*0f00*/  SHF.L.U64.HI R5, R4.reuse, 0x1, R5 ;  /* 0x0000000104057819 */ /* 0x042fe20000010205 */
[----:B------:R-:W-:-:S03]  /*0f10*/  IMAD.SHL.U32 R4, R4, 0x2, RZ ;  /* 0x0000000204047824 */ /* 0x000fc600078e00ff */
[--C-:B------:R-:W-:Y:S02]  /*0f20*/  SHF.R.U32.HI R7, RZ, 0x4, R5.reuse ;  /* 0x00000004ff077819 */ /* 0x100fe40000011605 */
[----:B------:R-:W-:-:S05]  /*0f30*/  SHF.R.U64 R4, R4, 0x4, R5 ;  /* 0x0000000404047819 */ /* 0x000fca0000001205 */
[----:B------:R1:W-:Y:S01]  /*0f40*/  STS [UR20+0xc], R4 ;  /* 0x00000c04ff007988 */ /* 0x0003e20008000814 */
[----:B-----5:R-:W-:Y:S02]  /*0f50*/  LOP3.LUT R3, R3, 0x7, RZ, 0xb8, !PT ;  /* 0x0000000703037812 */ /* 0x020fe400078eb8ff */
[----:B---3--:R-:W-:-:S03]  /*0f60*/  LOP3.LUT R2, R2, 0xf, R7, 0xb8, !PT ;  /* 0x0000000f02027812 */ /* 0x008fc600078eb807 */
[----:B------:R1:W-:Y:S04]  /*0f70*/  STS [UR20+0x34], R3 ;  /* 0x00003403ff007988 */ /* 0x0003e80008000814 */
[----:B------:R1:W-:Y:S02]  /*0f80*/  STS [UR20+0x1c], R2 ;  /* 0x00001c02ff007988 */ /* 0x0003e40008000814 */
.L_x_38:
[----:B------:R-:W-:Y:S05]  /*0f90*/  BSYNC B4 ;  /* 0x0000000000047941 */ /* 0x000fea0003800000 */
.L_x_37:
        /* <DEDUP_REMOVED lines=11> */
.L_x_41:
[----:B------:R-:W-:Y:S05]  /*1050*/  @P2 BRA `(.L_x_43) ;  /* 0x0000000000282947 */ /* 0x000fea0003800000 */
[----:B-1-34-:R-:W1:Y:S02]  /*1060*/  LDS R2, [UR20+0x8] ;  /* 0x00000814ff027984 */ /* 0x01ae640008000800 */
[----:B-1----:R-:W-:-:S05]  /*1070*/  LOP3.LUT R2, R2, 0x1800, RZ, 0xb8, !PT ;  /* 0x0000180002027812 */ /* 0x002fca00078eb8ff */
[----:B------:R3:W-:Y:S02]  /*1080*/  STS [UR20+0x8], R2 ;  /* 0x00000802ff007988 */ /* 0x0007e40008000814 */
.L_x_42:
[----:B------:R-:W-:Y:S05]  /*1090*/  @P2 BREAK B5 ;  /* 0x0000000000052942 */ /* 0x000fea0003800000 */
[----:B------:R-:W-:Y:S05]  /*10a0*/  @P2 BRA `(.L_x_44) ;  /* 0x0000000000242947 */ /* 0x000fea0003800000 */
[----:B-1-3--:R-:W1:Y:S01]  /*10b0*/  LDS R2, [UR20+0x8] ;  /* 0x00000814ff027984 */ /* 0x00ae620008000800 */
[----:B------:R-:W-:-:S05]  /*10c0*/  IMAD.MOV.U32 R3, RZ, RZ, 0x6000 ;  /* 0x00006000ff037424 */ /* 0x000fca00078e00ff */
[----:B-1----:R-:W-:-:S04]  /*10d0*/  LOP3.LUT R2, R2, 0x6000, R3, 0xd8, !PT ;  /* 0x0000600002027812 */ /* 0x002fc800078ed803 */
[----:B------:R-:W-:-:S05]  /*10e0*/  LOP3.LUT R2, R2, 0x400000, RZ, 0xb8, !PT ;  /* 0x0040000002027812 */ /* 0x000fca00078eb8ff */
[----:B------:R1:W-:Y:S02]  /*10f0*/  STS [UR20+0x8], R2 ;  /* 0x00000802ff007988 */ /* 0x0003e40008000814 */
.L_x_43:
[----:B------:R-:W-:Y:S05]  /*1100*/  BSYNC B5 ;  /* 0x0000000000057941 */ /* 0x000fea0003800000 */
.L_x_40:
[----:B-1-34-:R-:W1:Y:S02]  /*1110*/  @!P2 LDS R2, [UR20+0x8] ;  /* 0x00000814ff02a984 */ /* 0x01ae640008000800 */
[----:B-1----:R-:W-:-:S05]  /*1120*/  @!P2 LOP3.LUT R2, R2, 0x8000, RZ, 0xb8, !PT ;  /* 0x000080000202a812 */ /* 0x002fca00078eb8ff */
[----:B------:R4:W-:Y:S02]  /*1130*/  @!P2 STS [UR20+0x8], R2 ;  /* 0x00000802ff00a988 */ /* 0x0009e40008000814 */
.L_x_44:
[----:B------:R-:W-:Y:S05]  /*1140*/  BSYNC B4 ;  /* 0x0000000000047941 */ /* 0x000fea0003800000 */
.L_x_39:
[----:B------:R-:W-:Y:S05]  /*1150*/  WARPSYNC.ALL ;  /* 0x0000000000007948 */ /* 0x000fea0003800000 */
[----:B------:R-:W-:Y:S01]  /*1160*/  UIADD3 UR5, UR5, 0x100, URZ ;  /* 0x0000010005057890 */ /* 0x000fe2000fffe03f */
[----:B------:R-:W-:Y:S01]  /*1170*/  ISETP.GE.AND P1, PT, R13, 0x1, PT ;  /* 0x000000010d00780c */ /* 0x000fe20003f26270 */
[----:B------:R-:W-:Y:S01]  /*1180*/  IMAD.MOV.U32 R24, RZ, RZ, RZ ;  /* 0x000000ffff187224 */ /* 0x000fe200078e00ff */
[----:B------:R-:W-:Y:S01]  /*1190*/  SHF.R.U32.HI R7, RZ, 0x5, R0 ;  /* 0x00000005ff077819 */ /* 0x000fe20000011600 */
[----:B------:R-:W-:-:S04]  /*11a0*/  UIADD3 UR26, UP0, UR5, UR26, URZ ;  /* 0x0000001a051a7290 */ /* 0x000fc8000ff1e03f */
[----:B------:R-:W-:Y:S01]  /*11b0*/  ULEA.HI.X.SX32 UR27, UR5, UR27, 0x1, UP0 ;  /* 0x0000001b051b7291 */ /* 0x000fe200080f0e3f */
[----:B------:R-:W-:Y:S11]  /*11c0*/  @P0 BRA `(.L_x_45) ;  /* 0x0000000000280947 */ /* 0x000ff60003800000 */
[----:B-1-34-:R-:W1:Y:S01]  /*11d0*/  S2R R2, SR_LANEID ;  /* 0x0000000000027919 */ /* 0x01ae620000000000 */
[----:B------:R-:W-:Y:S05]  /*11e0*/  WARPSYNC.ALL ;  /* 0x0000000000007948 */ /* 0x000fea0003800000 */
[----:B-1----:R-:W-:-:S05]  /*11f0*/  IMAD.SHL.U32 R4, R2, 0x4, RZ ;  /* 0x0000000402047824 */ /* 0x002fca00078e00ff */
[----:B------:R-:W1:Y:S01]  /*1200*/  LDS R5, [R4+UR20] ;  /* 0x0000001404057984 */ /* 0x000e620008000800 */
[----:B------:R-:W-:-:S05]  /*1210*/  IADD3 R2, P3, R4, UR26, RZ ;  /* 0x0000001a04027c10 */ /* 0x000fca000ff7e0ff */
[----:B------:R-:W-:-:S05]  /*1220*/  IMAD.X R3, RZ, RZ, UR27, P3 ;  /* 0x0000001bff037e24 */ /* 0x000fca00098e06ff */
[----:B-1----:R1:W3:Y:S01]  /*1230*/  ATOMG.E.EXCH.STRONG.GPU PT, RZ, [R2], R5 ;  /* 0x0000000502ff73a8 */ /* 0x0022e200041ee100 */
[----:B------:R-:W-:-:S04]  /*1240*/  DEPBAR {5,4,3,2,1,0} ;  /* 0x0000003f0000791a */ /* 0x000fc80000000000 */
[----:B------:R1:W-:Y:S01]  /*1250*/  UTMACCTL.IV [UR26] ;  /* 0x000000001a0079b9 */ /* 0x0003e20008000000 */
[----:B------:R-:W-:Y:S01]  /*1260*/  NOP ;  /* 0x0000000000007918 */ /* 0x000fe20000000000 */
.L_x_45:
[----:B------:R-:W-:Y:S05]  /*1270*/  @P0 BRA `(.L_x_46) ;  /* 0x00000000000c0947 */ /* 0x000fea0003800000 */
[----:B------:R0:W-:Y:S01]  /*1280*/  UTMACMDFLUSH ;  /* 0x00000000000079b7 */ /* 0x0001e20000000000 */
[----:B------:R-:W-:Y:S05]  /*1290*/  @P0 BRA `(.L_x_46) ;  /* 0x0000000000040947 */ /* 0x000fea0003800000 */
[----:B------:R-:W-:-:S04]  /*12a0*/  DEPBAR.LE SB0, 0x0 ;  /* 0x000080000000791a */ /* 0x000fc80000000000 */
.L_x_46:
[----:B------:R-:W-:Y:S05]  /*12b0*/  WARPSYNC.ALL ;  /* 0x0000000000007948 */ /* 0x000fea0003800000 */
[----:B---3--:R-:W-:Y:S01]  /*12c0*/  BAR.SYNC.DEFER_BLOCKING 0x0 ;  /* 0x0000000000007b1d */ /* 0x008fe20000010000 */
[----:B------:R-:W-:Y:S01]  /*12d0*/  R2UR UR21, R7 ;  /* 0x00000000071572ca */ /* 0x000fe200000e0000 */
[----:B------:R-:W-:Y:S01]  /*12e0*/  USHF.L.U32 UR15, UR32, 0x8, URZ ;  /* 0x00000008200f7899 */ /* 0x000fe2000800063f */
[----:B------:R-:W-:Y:S01]  /*12f0*/  IMAD.MOV.U32 R25, RZ, RZ, RZ ;  /* 0x000000ffff197224 */ /* 0x000fe200078e00ff */
[----:B------:R-:W-:Y:S02]  /*1300*/  CS2R R26, SRZ ;  /* 0x00000000001a7805 */ /* 0x000fe4000001ff00 */
[----:B------:R-:W-:Y:S01]  /*1310*/  CS2R R28, SRZ ;  /* 0x00000000001c7805 */ /* 0x000fe2000001ff00 */
[----:B------:R-:W-:Y:S01]  /*1320*/  VOTEU.ALL UP0, P2 ;  /* 0x00000000003f7886 */ /* 0x000fe20001000000 */
[----:B------:R-:W-:Y:S01]  /*1330*/  UMOV UR6, 0x1 ;  /* 0x0000000100067882 */ /* 0x000fe20000000000 */
[----:B------:R-:W-:Y:S01]  /*1340*/  VOTEU.ALL UP1, P2 ;  /* 0x00000000003f7886 */ /* 0x000fe20001020000 */
[----:B------:R-:W-:Y:S01]  /*1350*/  VOTEU.ALL UP2, P2 ;  /* 0x00000000003f7886 */ /* 0x000fe20001040000 */
[----:B------:R-:W-:Y:S01]  /*1360*/  VOTEU.ALL UP3, P2 ;  /* 0x00000000003f7886 */ /* 0x000fe20001060000 */
[----:B------:R-:W-:-:S04]  /*1370*/  @!UP0 UIADD3 UR8, -UR6, 0x100000, URZ ;  /* 0x0010000006088890 */ /* 0x000fc8000fffe13f */
[----:B------:R-:W-:Y:S02]  /*1380*/  @!UP0 USHF.L.U32 UR9, UR8, 0xb, URZ ;  /* 0x0000000b08098899 */ /* 0x000fe4000800063f */
[----:B------:R-:W-:Y:S01]  /*1390*/  @!UP0 USHF.L.U32 UR8, UR8, 0x1, URZ ;  /* 0x0000000108088899 */ /* 0x000fe2000800063f */
[----:B------:R-:W-:Y:S01]  /*13a0*/  CS2R R30, SRZ ;  /* 0x00000000001e7805 */ /* 0x000fe2000001ff00 */
        /* <DEDUP_REMOVED lines=12> */
[----:B------:R-:W-:Y:S01]  /*1470*/  VOTEU.ALL UP0, P2 ;  /* 0x00000000003f7886 */ /* 0x000fe20001000000 */
[----:B------:R-:W-:Y:S02]  /*1480*/  CS2R R38, SRZ ;  /* 0x0000000000267805 */ /* 0x000fe4000001ff00 */
[----:B------:R-:W-:Y:S02]  /*1490*/  CS2R R40, SRZ ;  /* 0x0000000000287805 */ /* 0x000fe4000001ff00 */
[----:B------:R-:W-:Y:S02]  /*14a0*/  CS2R R42, SRZ ;  /* 0x00000000002a7805 */ /* 0x000fe4000001ff00 */
[----:B------:R-:W-:Y:S01]  /*14b0*/  CS2R R44, SRZ ;  /* 0x00000000002c7805 */ /* 0x000fe2000001ff00 */
[----:B------:R-:W3:Y:S02]  /*14c0*/  FENCE.VIEW.ASYNC.S ;  /* 0x00000000000073c6 */ /* 0x000ee40000000000 */
[----:B---3--:R-:W3:Y:S02]  /*14d0*/  @!UP0 SYNCS.EXCH.64 URZ, [UR20+0x60000], UR8 ;  /* 0x06000008143f85b2 */ /* 0x008ee40008000100 */
[----:B---3--:R-:W-:Y:S01]  /*14e0*/  BAR.SYNC.DEFER_BLOCKING 0x0 ;  /* 0x0000000000007b1d */ /* 0x008fe20000010000 */
[----:B------:R-:W-:-:S02]  /*14f0*/  CS2R R46, SRZ ;  /* 0x00000000002e7805 */ /* 0x000fc4000001ff00 */
[----:B------:R-:W-:Y:S02]  /*1500*/  CS2R R48, SRZ ;  /* 0x0000000000307805 */ /* 0x000fe4000001ff00 */
[----:B------:R-:W-:Y:S02]  /*1510*/  CS2R R50, SRZ ;  /* 0x0000000000327805 */ /* 0x000fe4000001ff00 */
[----:B------:R-:W-:Y:S02]  /*1520*/  CS2R R52, SRZ ;  /* 0x0000000000347805 */ /* 0x000fe4000001ff00 */
[----:B------:R-:W-:Y:S02]  /*1530*/  CS2R R54, SRZ ;  /* 0x0000000000367805 */ /* 0x000fe4000001ff00 */
[----:B------:R-:W-:Y:S02]  /*1540*/  CS2R R56, SRZ ;  /* 0x0000000000387805 */ /* 0x000fe4000001ff00 */
        /* <DEDUP_REMOVED lines=16> */
[----:B------:R-:W-:Y:S01]  /*1650*/  CS2R R90, SRZ ;  /* 0x00000000005a7805 */ /* 0x000fe2000001ff00 */
[----:B------:R3:W4:Y:S02]  /*1660*/  @!UP1 SYNCS.EXCH.64 URZ, [UR20+0x60008], UR10 ;  /* 0x0600080a143f95b2 */ /* 0x0007240008000100 */
[----:B----4-:R-:W-:Y:S01]  /*1670*/  BAR.SYNC.DEFER_BLOCKING 0x0 ;  /* 0x0000000000007b1d */ /* 0x010fe20000010000 */
        /* <DEDUP_REMOVED lines=9> */
[----:B------:R-:W-:Y:S01]  /*1710*/  CS2R R110, SRZ ;  /* 0x00000000006e7805 */ /* 0x000fe2000001ff00 */
[----:B---3--:R-:W-:Y:S01]  /*1720*/  USHF.L.U32 UR11, UR33, 0x7, URZ ;  /* 0x00000007210b7899 */ /* 0x008fe2000800063f */
        /* <DEDUP_REMOVED lines=12> */
[----:B------:R3:W4:Y:S02]  /*17f0*/  @!UP2 SYNCS.EXCH.64 URZ, [UR20+0x60010], UR12 ;  /* 0x0600100c143fa5b2 */ /* 0x0007240008000100 */
[----:B----4-:R-:W-:Y:S01]  /*1800*/  BAR.SYNC.DEFER_BLOCKING 0x0 ;  /* 0x0000000000007b1d */ /* 0x010fe20000010000 */
[----:B------:R-:W-:Y:S02]  /*1810*/  CS2R R136, SRZ ;  /* 0x0000000000887805 */ /* 0x000fe4000001ff00 */
[----:B------:R-:W-:-:S02]  /*1820*/  CS2R R138, SRZ ;  /* 0x00000000008a7805 */ /* 0x000fc4000001ff00 */
[----:B------:R-:W-:Y:S02]  /*1830*/  CS2R R140, SRZ ;  /* 0x00000000008c7805 */ /* 0x000fe4000001ff00 */
[----:B------:R-:W-:Y:S02]  /*1840*/  CS2R R142, SRZ ;  /* 0x00000000008e7805 */ /* 0x000fe4000001ff00 */
[----:B------:R-:W-:Y:S02]  /*1850*/  CS2R R144, SRZ ;  /* 0x0000000000907805 */ /* 0x000fe4000001ff00 */
[----:B------:R-:W-:Y:S02]  /*1860*/  CS2R R146, SRZ ;  /* 0x0000000000927805 */ /* 0x000fe4000001ff00 */
[----:B------:R-:W-:Y:S02]  /*1870*/  CS2R R148, SRZ ;  /* 0x0000000000947805 */ /* 0x000fe4000001ff00 */
[----:B------:R-:W-:Y:S01]  /*1880*/  CS2R R150, SRZ ;  /* 0x0000000000967805 */ /* 0x000fe2000001ff00 */
[----:B------:R3:W4:Y:S01]  /*1890*/  @!UP3 SYNCS.EXCH.64 URZ, [UR20+0x60018], UR6 ;  /* 0x06001806143fb5b2 */ /* 0x0007220008000100 */
[----:B------:R-:W-:Y:S05]  /*18a0*/  @!P1 BRA `(.L_x_47) ;  /* 0x0000000800689947 */ /* 0x000fea0003800000 */
        /* <DEDUP_REMOVED lines=64> */
[----:B------:R-:W-:Y:S01]  /*1cb0*/  UMOV UR5, URZ ;  /* 0x0000003f00057c82 */ /* 0x000fe20008000000 */
[----:B---3--:R-:W-:-:S05]  /*1cc0*/  UMOV UR6, URZ ;  /* 0x0000003f00067c82 */ /* 0x008fca0008000000 */
.L_x_49:
[----:B----4-:R-:W-:Y:S01]  /*1cd0*/  BAR.SYNC.DEFER_BLOCKING 0x0 ;  /* 0x0000000000007b1d */ /* 0x010fe20000010000 */
[----:B------:R-:W-:Y:S01]  /*1ce0*/  ULEA UR30, UR5, UR20, 0x3 ;  /* 0x00000014051e7291 */ /* 0x000fe2000f8e183f */
[----:B-1----:R-:W-:Y:S01]  /*1cf0*/  @!P2 IMAD.MOV.U32 R3, RZ, RZ, 0x18000 ;  /* 0x00018000ff03a424 */ /* 0x002fe200078e00ff */
[----:B------:R-:W-:Y:S01]  /*1d00*/  ELECT P0, URZ, PT ;  /* 0x00000000003f782f */ /* 0x000fe20003800000 */
[----:B------:R-:W-:Y:S01]  /*1d10*/  IMAD.U32 R2, RZ, RZ, UR4 ;  /* 0x00000004ff027e24 */ /* 0x000fe2000f8e00ff */
[----:B------:R-:W-:Y:S02]  /*1d20*/  ULEA UR7, UR5, UR20, 0xf ;  /* 0x0000001405077291 */ /* 0x000fe4000f8e783f */
[----:B------:R-:W-:Y:S01]  /*1d30*/  ISETP.LT.U32.AND P0, PT, R6, 0x40, P0 ;  /* 0x000000400600780c */ /* 0x000fe20000701070 */
[----:B------:R-:W-:Y:S01]  /*1d40*/  ULEA UR19, UR5, UR20, 0x10 ;  /* 0x0000001405137291 */ /* 0x000fe2000f8e803f */
[----:B------:R-:W-:Y:S01]  /*1d50*/  SHF.L.U32 R2, R2, 0x1f, RZ ;  /* 0x0000001f02027819 */ /* 0x000fe200000006ff */
[----:B------:R-:W-:-:S02]  /*1d60*/  ULOP3.LUT UR8, UR21, 0x1, URZ, 0xc0, !UPT ;  /* 0x0000000115087892 */ /* 0x000fc4000f8ec03f */
[----:B------:R-:W-:Y:S02]  /*1d70*/  UIADD3 UR18, UR7, 0x40000, URZ ;  /* 0x0004000007127890 */ /* 0x000fe4000fffe03f */
[----:B------:R-:W-:Y:S02]  /*1d80*/  ULEA UR10, UR8, UR6, 0x6 ;  /* 0x00000006080a7291 */ /* 0x000fe4000f8e303f */
[----:B------:R-:W-:Y:S02]  /*1d90*/  ULEA UR12, UR8, UR19, 0xf ;  /* 0x00000013080c7291 */ /* 0x000fe4000f8e783f */
[----:B------:R-:W-:Y:S02]  /*1da0*/  ULEA UR8, UR8, UR18, 0xe ;  /* 0x0000001208087291 */ /* 0x000fe4000f8e703f */
[----:B------:R-:W-:Y:S01]  /*1db0*/  VOTEU.ANY UP0, P0 ;  /* 0x00000000003f7886 */ /* 0x000fe20000000100 */
[----:B------:R-:W-:Y:S01]  /*1dc0*/  VOTEU.ANY UP2, P0 ;  /* 0x00000000003f7886 */ /* 0x000fe20000040100 */
[----:B------:R-:W-:Y:S01]  /*1dd0*/  ELECT P1, URZ, PT ;  /* 0x00000000003f782f */ /* 0x000fe20003820000 */
[----:B------:R1:W-:Y:S01]  /*1de0*/  @!P2 SYNCS.ARRIVE.TRANS64 RZ, [UR30+0x60000], R3 ;  /* 0x06000003ffffa9a7 */ /* 0x0003e2000800001e */
[----:B------:R-:W-:Y:S01]  /*1df0*/  BAR.SYNC.DEFER_BLOCKING 0x0 ;  /* 0x0000000000007b1d */ /* 0x000fe20000010000 */
[----:B------:R-:W-:Y:S01]  /*1e00*/  @UP0 UIADD3 UR9, UR30, 0x60000, URZ ;  /* 0x000600001e090890 */ /* 0x000fe2000fffe03f */
[----:B------:R-:W-:Y:S01]  /*1e10*/  ISETP.LT.U32.AND P1, PT, R6, 0x40, P1 ;  /* 0x000000400600780c */ /* 0x000fe20000f21070 */
[----:B------:R-:W-:-:S02]  /*1e20*/  USHF.L.U32 UR7, UR21, 0x7, URZ ;  /* 0x0000000715077899 */ /* 0x000fc4000800063f */
[----:B------:R-:W-:Y:S01]  /*1e30*/  USHF.R.U32.HI UR19, URZ, 0x4, UR19 ;  /* 0x000000043f137899 */ /* 0x000fe20008011613 */
[----:B------:R-:W-:Y:S01]  /*1e40*/  @UP0 UMOV UR16, UR22 ;  /* 0x0000001600100c82 */ /* 0x000fe20008000000 */
[----:B------:R-:W-:Y:S01]  /*1e50*/  @UP0 UMOV UR17, UR23 ;  /* 0x0000001700110c82 */ /* 0x000fe20008000000 */
[----:B------:R-:W-:Y:S01]  /*1e60*/  UMOV UR14, UR10 ;  /* 0x0000000a000e7c82 */ /* 0x000fe20008000000 */
[----:B------:R-:W-:-:S04]  /*1e70*/  ULOP3.LUT UR7, UR7, 0x200, URZ, 0xc0, !UPT ;  /* 0x0000020007077892 */ /* 0x000fc8000f8ec03f */
[----:B------:R-:W-:Y:S02]  /*1e80*/  ULEA.HI UR7, UR18, UR7, URZ, 0x1c ;  /* 0x0000000712077291 */ /* 0x000fe4000f8fe03f */
[----:B------:R-:W-:Y:S01]  /*1e90*/  VOTEU.ANY UP1, P1 ;  /* 0x00000000003f7886 */ /* 0x000fe20000820100 */
[----:B------:R-:W-:Y:S01]  /*1ea0*/  VOTEU.ANY UP3, P1 ;  /* 0x00000000003f7886 */ /* 0x000fe20000860100 */
[----:B------:R-:W-:-:S03]  /*1eb0*/  USGXT.U32 UR18, UR19, 0xe ;  /* 0x0000000e1312789a */ /* 0x000fc60008000000 */
[----:B------:R-:W-:Y:S01]  /*1ec0*/  @UP1 UIADD3 UR13, UR30, 0x60000, URZ ;  /* 0x000600001e0d1890 */ /* 0x000fe2000fffe03f */
[----:B------:R-:W-:Y:S01]  /*1ed0*/  @UP1 UMOV UR28, UR24 ;  /* 0x00000018001c1c82 */ /* 0x000fe20008000000 */
[----:B------:R3:W-:Y:S01]  /*1ee0*/  @UP2 UTMALDG.2D [UR8], [UR16] ;  /* 0x00000008100025b4 */ /* 0x0007e20008008000 */
[----:B------:R-:W-:Y:S01]  /*1ef0*/  @UP1 UMOV UR29, UR25 ;  /* 0x00000019001d1c82 */ /* 0x000fe20008000000 */
[----:B------:R-:W-:Y:S01]  /*1f00*/  UMOV UR19, 0x40000040 ;  /* 0x4000004000137882 */ /* 0x000fe20000000000 */
[----:B------:R4:W-:Y:S06]  /*1f10*/  MEMBAR.ALL.CTA ;  /* 0x0000000000007992 */ /* 0x0009ec0000008000 */
[----:B----4-:R-:W4:Y:S01]  /*1f20*/  FENCE.VIEW.ASYNC.S ;  /* 0x00000000000073c6 */ /* 0x010f220000000000 */
[----:B---3--:R-:W-:Y:S01]  /*1f30*/  ULOP3.LUT UR16, UR7, 0x3fff, URZ, 0xc0, !UPT ;  /* 0x00003fff07107892 */ /* 0x008fe2000f8ec03f */
[----:B------:R-:W-:Y:S01]  /*1f40*/  UMOV UR17, 0x40000040 ;  /* 0x4000004000117882 */ /* 0x000fe20000000000 */
[----:B----4-:R-:W-:Y:S06]  /*1f50*/  BAR.SYNC.DEFER_BLOCKING 0x0 ;  /* 0x0000000000007b1d */ /* 0x010fec0000010000 */
[----:B------:R1:W-:Y:S02]  /*1f60*/  @UP3 UTMALDG.2D [UR12], [UR28] ;  /* 0x0000000c1c0035b4 */ /* 0x0003e40008008000 */
[----:B------:R-:W-:Y:S06]  /*1f70*/  BAR.SYNC.DEFER_BLOCKING 0x0 ;  /* 0x0000000000007b1d */ /* 0x000fec0000010000 */
[----:B------:R-:W3:Y:S02]  /*1f80*/  SYNCS.PHASECHK.TRANS64.TRYWAIT P0, [UR30+0x60000], R2 ;  /* 0x06000002ff0075a7 */ /* 0x000ee4000800015e */
[----:B-1-3--:R-:W-:Y:S05]  /*1f90*/  @!P0 BRA `(.L_x_48) ;  /* 0x0000000800908947 */ /* 0x00afea0003800000 */
.L_x_50:
[----:B------:R-:W-:Y:S02]  /*1fa0*/  WARPGROUP.DEPBAR.LE gsb0, 0x0 ;  /* 0x00008000000079c5 */ /* 0x000fe40000010000 */
[----:B------:R-:W-:Y:S01]  /*1fb0*/  WARPGROUP.ARRIVE ;  /* 0x00000000000079c5 */ /* 0x000fe20000000000 */
[----:B------:R-:W-:Y:S01]  /*1fc0*/  UMOV UR7, URZ ;  /* 0x0000003f00077c82 */ /* 0x000fe20008000000 */
[----:B------:R-:W-:Y:S01]  /*1fd0*/  UMOV UR8, URZ ;  /* 0x0000003f00087c82 */ /* 0x000fe20008000000 */
[----:B------:R-:W1:Y:S01]  /*1fe0*/  LDC R2, c[0x0][0x230] ;  /* 0x00008c00ff027b82 */ /* 0x000e620000000800 */
[----:B------:R-:W-:Y:S02]  /*1ff0*/  UIADD3 UR6, UR6, 0x80, URZ ;  /* 0x0000008006067890 */ /* 0x000fe4000fffe03f */
[----:B------:R-:W-:Y:S01]  /*2000*/  HGMMA.64x256x16.F32.BF16 R24, gdesc[UR16], R24 ;  /* 0x03e00000101879f0 */ /* 0x000fe20008701818 */
[----:B------:R-:W-:Y:S02]  /*2010*/  UIADD3 UR18, UP1, UR18, 0x2, URZ ;  /* 0x0000000212127890 */ /* 0x000fe4000ff3e03f */
[----:B------:R-:W-:-:S02]  /*2020*/  UIADD3 UR16, UP0, UR16, 0x2, URZ ;  /* 0x0000000210107890 */ /* 0x000fc4000ff1e03f */
[----:B------:R-:W-:Y:S02]  /*2030*/  UIADD3.X UR19, UR8, 0x40000040, URZ, UP1, !UPT ;  /* 0x4000004008137890 */ /* 0x000fe40008ffe43f */
[----:B------:R-:W-:Y:S02]  /*2040*/  UIADD3.X UR17, UR7, 0x40000040, URZ, UP0, !UPT ;  /* 0x4000004007117890 */ /* 0x000fe400087fe43f */
[----:B------:R-:W-:Y:S02]  /*2050*/  UIADD3.64 UR30, UR18, 0x2, URZ ;  /* 0x00000002121e7897 */ /* 0x000fe4000fffe03f */
[----:B------:R-:W-:Y:S02]  /*2060*/  UIADD3.64 UR28, UR16, 0x2, URZ ;  /* 0x00000002101c7897 */ /* 0x000fe4000fffe03f */
[----:B------:R-:W-:-:S04]  /*2070*/  UIADD3 UR5, UR5, 0x1, URZ ;  /* 0x0000000105057890 */ /* 0x000fc8000fffe03f */
[----:B------:R-:W-:Y:S01]  /*2080*/  UISETP.NE.U32.AND UP0, UPT, UR5, 0x4, UPT ;  /* 0x000000040500788c */ /* 0x000fe2000bf05070 */
[----:B-1----:R-:W-:-:S03]  /*2090*/  ISETP.LE.AND P0, PT, R2, UR6, PT ;  /* 0x0000000602007c0c */ /* 0x002fc6000bf03270 */
[----:B------:R-:W-:Y:S02]  /*20a0*/  USEL UR7, URZ, 0x1, UP0 ;  /* 0x000000013f077887 */ /* 0x000fe40008000000 */
[----:B------:R-:W-:Y:S02]  /*20b0*/  USEL UR5, UR5, URZ, UP0 ;  /* 0x0000003f05057287 */ /* 0x000fe40008000000 */
[----:B------:R-:W-:-:S03]  /*20c0*/  ULOP3.LUT UR4, UR4, UR7, URZ, 0x3c, !UPT ;  /* 0x0000000704047292 */ /* 0x000fc6000f8e3c3f */
[----:B------:R-:W-:-:S15]  /*20d0*/  HGMMA.64x256x16.F32.BF16 R24, gdesc[UR16], R24 ;  /* 0x03e00000101879f0 */ /* 0x000fde0008701818 */
[----:B------:R-:W-:-:S13]  /*20e0*/  NOP ;  /* 0x0000000000007918 */ /* 0x000fda0000000000 */
[----:B------:R-:W-:Y:S01]  /*20f0*/  HGMMA.64x256x16.F32.BF16 R24, gdesc[UR28], R24 ;  /* 0x03e000001c1879f0 */ /* 0x000fe20008701818 */
[----:B------:R-:W-:Y:S02]  /*2100*/  UIADD3.64 UR30, UR18, 0x4, URZ ;  /* 0x00000004121e7897 */ /* 0x000fe4000fffe03f */
[----:B------:R-:W-:-:S15]  /*2110*/  UIADD3.64 UR28, UR16, 0x4, URZ ;  /* 0x00000004101c7897 */ /* 0x000fde000fffe03f */
[----:B------:R-:W-:-:S10]  /*2120*/  NOP ;  /* 0x0000000000007918 */ /* 0x000fd40000000000 */
        /* <DEDUP_REMOVED lines=10> */
[----:B------:R-:W-:Y:S02]  /*21d0*/  UIADD3.64 UR28, UR16, 0x402, URZ ;  /* 0x00000402101c7897 */ /* 0x000fe4000fffe03f */
[----:B------:R-:W-:Y:S02]  /*21e0*/  UIADD3.64 UR18, UR18, 0x804, URZ ;  /* 0x0000080412127897 */ /* 0x000fe4000fffe03f */
[----:B------:R-:W-:-:S15]  /*21f0*/  UIADD3.64 UR16, UR16, 0x404, URZ ;  /* 0x0000040410107897 */ /* 0x000fde000fffe03f */
[----:B------:R-:W-:-:S06]  /*2200*/  NOP ;  /* 0x0000000000007918 */ /* 0x000fcc0000000000 */
[----:B------:R-:W-:-:S15]  /*2210*/  HGMMA.64x256x16.F32.BF16 R24, gdesc[UR28], R24 ;  /* 0x03e000001c1879f0 */ /* 0x000fde0008701818 */
[----:B------:R-:W-:-:S13]  /*2220*/  NOP ;  /* 0x0000000000007918 */ /* 0x000fda0000000000 */
[----:B------:R-:W-:Y:S01]  /*2230*/  HGMMA.64x256x16.F32.BF16 R24, gdesc[UR16], R24, gsb0 ;  /* 0x03e00000101879f0 */ /* 0x000fe20008001818 */
[----:B------:R-:W-:Y:S05]  /*2240*/  @!P0 BRA `(.L_x_49) ;  /* 0xfffffff800a08947 */ /* 0x000fea000383ffff */
.L_x_47:
[----:B------:R-:W-:Y:S02]  /*2250*/  WARPGROUP.DEPBAR.LE gsb0, 0x0 ;  /* 0x00008000000079c5 */ /* 0x000fe40000010000 */
[----:B----4-:R-:W-:Y:S01]  /*2260*/  BAR.SYNC.DEFER_BLOCKING 0x0 ;  /* 0x0000000000007b1d */ /* 0x010fe20000010000 */
[C---:B-1----:R-:W-:Y:S01]  /*2270*/  IMAD.SHL.U32 R2, R0.reuse, 0x80, RZ ;  /* 0x0000008000027824 */ /* 0x042fe200078e00ff */
[----:B------:R-:W-:Y:S01]  /*2280*/  F2FP.BF16.F32.PACK_AB R24, R25, R24 ;  /* 0x000000181918723e */ /* 0x000fe200000010ff */
[----:B------:R-:W-:Y:S01]  /*2290*/  IMAD.SHL.U32 R3, R0, 0x10, RZ ;  /* 0x0000001000037824 */ /* 0x000fe200078e00ff */
[----:B------:R-:W-:Y:S02]  /*22a0*/  F2FP.BF16.F32.PACK_AB R25, R27, R26 ;  /* 0x0000001a1b19723e */ /* 0x000fe400000010ff */
[----:B------:R-:W-:Y:S02]  /*22b0*/  ELECT P0, URZ, PT ;  /* 0x00000000003f782f */ /* 0x000fe40003800000 */
[----:B------:R-:W-:Y:S01]  /*22c0*/  LOP3.LUT R2, R2, 0x780, RZ, 0xc0, !PT ;  /* 0x0000078002027812 */ /* 0x000fe200078ec0ff */
[----:B------:R-:W-:Y:S01]  /*22d0*/  ULOP3.LUT UR21, UR21, 0x3, URZ, 0xc0, !UPT ;  /* 0x0000000315157892 */ /* 0x000fe2000f8ec03f */
[----:B------:R-:W-:Y:S01]  /*22e0*/  F2FP.BF16.F32.PACK_AB R56, R57, R56 ;  /* 0x000000383938723e */ /* 0x000fe200000010ff */
[----:B------:R-:W-:Y:S01]  /*22f0*/  UMOV UR10, UR11 ;  /* 0x0000000b000a7c82 */ /* 0x000fe20008000000 */
[----:B------:R-:W-:Y:S01]  /*2300*/  LOP3.LUT R3, R2, 0x70, R3, 0xf8, !PT ;  /* 0x0000007002037812 */ /* 0x000fe200078ef803 */
[----:B------:R-:W-:Y:S01]  /*2310*/  ULEA UR9, UR21, UR15, 0x6 ;  /* 0x0000000f15097291 */ /* 0x000fe2000f8e303f */
[----:B------:R-:W-:Y:S01]  /*2320*/  F2FP.BF16.F32.PACK_AB R26, R29, R28 ;  /* 0x0000001c1d1a723e */ /* 0x000fe200000010ff */
[----:B------:R-:W-:Y:S01]  /*2330*/  ULEA UR8, UR21, UR20, 0xe ;  /* 0x0000001415087291 */ /* 0x000fe2000f8e703f */
[----:B------:R-:W-:Y:S01]  /*2340*/  LOP3.LUT R3, R3, 0x10, R0, 0x78, !PT ;  /* 0x0000001003037812 */ /* 0x000fe200078e7800 */
[----:B------:R-:W-:Y:S01]  /*2350*/  IMAD.SHL.U32 R0, R0, 0x40, RZ ;  /* 0x0000004000007824 */ /* 0x000fe200078e00ff */
[----:B------:R-:W-:-:S02]  /*2360*/  F2FP.BF16.F32.PACK_AB R27, R31, R30 ;  /* 0x0000001e1f1b723e */ /* 0x000fc400000010ff */
[----:B------:R-:W-:Y:S02]  /*2370*/  F2FP.BF16.F32.PACK_AB R57, R59, R58 ;  /* 0x0000003a3b39723e */ /* 0x000fe400000010ff */
[----:B------:R-:W-:Y:S02]  /*2380*/  LOP3.LUT R0, R3, 0x3800, R0, 0xf8, !PT ;  /* 0x0000380003007812 */ /* 0x000fe400078ef800 */
[----:B------:R-:W-:Y:S01]  /*2390*/  F2FP.BF16.F32.PACK_AB R88, R89, R88 ;  /* 0x000000585958723e */ /* 0x000fe200000010ff */
[----:B------:R-:W1:Y:S02]  /*23a0*/  @!P2 SYNCS.CCTL.IV [UR20+0x60000] ;  /* 0x06000000ff00a9b1 */ /* 0x000e640008000014 */
[----:B-1----:R-:W-:Y:S01]  /*23b0*/  BAR.SYNC.DEFER_BLOCKING 0x0 ;  /* 0x0000000000007b1d */ /* 0x002fe20000010000 */
[C---:B------:R-:W-:Y:S01]  /*23c0*/  LOP3.LUT R3, R0.reuse, 0x20, RZ, 0x3c, !PT ;  /* 0x0000002000037812 */ /* 0x040fe200078e3cff */
[----:B------:R-:W-:Y:S01]  /*23d0*/  VIADD R2, R0, UR20 ;  /* 0x0000001400027c36 */ /* 0x000fe20008000000 */
[----:B------:R-:W-:-:S02]  /*23e0*/  F2FP.BF16.F32.PACK_AB R58, R61, R60 ;  /* 0x0000003c3d3a723e */ /* 0x000fc400000010ff */
[----:B------:R-:W-:Y:S01]  /*23f0*/  F2FP.BF16.F32.PACK_AB R59, R63, R62 ;  /* 0x0000003e3f3b723e */ /* 0x000fe200000010ff */
[----:B------:R-:W-:Y:S01]  /*2400*/  VIADD R3, R3, UR20 ;  /* 0x0000001403037c36 */ /* 0x000fe20008000000 */
[----:B------:R-:W-:Y:S02]  /*2410*/  F2FP.BF16.F32.PACK_AB R89, R91, R90 ;  /* 0x0000005a5b59723e */ /* 0x000fe400000010ff */
[----:B------:R-:W-:Y:S02]  /*2420*/  F2FP.BF16.F32.PACK_AB R120, R121, R120 ;  /* 0x000000787978723e */ /* 0x000fe400000010ff */
[----:B------:R-:W-:Y:S02]  /*2430*/  F2FP.BF16.F32.PACK_AB R32, R33, R32 ;  /* 0x000000202120723e */ /* 0x000fe400000010ff */
[----:B------:R-:W-:Y:S02]  /*2440*/  F2FP.BF16.F32.PACK_AB R90, R93, R92 ;  /* 0x0000005c5d5a723e */ /* 0x000fe400000010ff */
[----:B------:R-:W-:-:S02]  /*2450*/  F2FP.BF16.F32.PACK_AB R91, R95, R94 ;  /* 0x0000005e5f5b723e */ /* 0x000fc400000010ff */
[----:B------:R-:W-:Y:S02]  /*2460*/  F2FP.BF16.F32.PACK_AB R121, R123, R122 ;  /* 0x0000007a7b79723e */ /* 0x000fe400000010ff */
[----:B------:R-:W-:Y:S02]  /*2470*/  F2FP.BF16.F32.PACK_AB R33, R35, R34 ;  /* 0x000000222321723e */ /* 0x000fe400000010ff */
[----:B------:R-:W-:Y:S02]  /*2480*/  F2FP.BF16.F32.PACK_AB R64, R65, R64 ;  /* 0x000000404140723e */ /* 0x000fe400000010ff */
[----:B------:R-:W-:Y:S01]  /*2490*/  F2FP.BF16.F32.PACK_AB R122, R125, R124 ;  /* 0x0000007c7d7a723e */ /* 0x000fe200000010ff */
[----:B------:R-:W1:Y:S02]  /*24a0*/  @!P2 SYNCS.CCTL.IV [UR20+0x60008] ;  /* 0x06000800ff00a9b1 */ /* 0x000e640008000014 */
[----:B-1----:R-:W-:Y:S01]  /*24b0*/  BAR.SYNC.DEFER_BLOCKING 0x0 ;  /* 0x0000000000007b1d */ /* 0x002fe20000010000 */
[----:B------:R-:W-:-:S02]  /*24c0*/  F2FP.BF16.F32.PACK_AB R123, R127, R126 ;  /* 0x0000007e7f7b723e */ /* 0x000fc400000010ff */
[----:B------:R-:W-:Y:S02]  /*24d0*/  LOP3.LUT R4, R0, 0x40, RZ, 0x3c, !PT ;  /* 0x0000004000047812 */ /* 0x000fe400078e3cff */
[----:B------:R-:W-:Y:S02]  /*24e0*/  F2FP.BF16.F32.PACK_AB R34, R37, R36 ;  /* 0x000000242522723e */ /* 0x000fe400000010ff */
[----:B------:R-:W-:Y:S01]  /*24f0*/  F2FP.BF16.F32.PACK_AB R35, R39, R38 ;  /* 0x000000262723723e */ /* 0x000fe200000010ff */
[----:B------:R-:W-:Y:S01]  /*2500*/  VIADD R4, R4, UR20 ;  /* 0x0000001404047c36 */ /* 0x000fe20008000000 */
[----:B------:R-:W-:Y:S02]  /*2510*/  F2FP.BF16.F32.PACK_AB R65, R67, R66 ;  /* 0x000000424341723e */ /* 0x000fe400000010ff */
[----:B------:R-:W-:Y:S02]  /*2520*/  F2FP.BF16.F32.PACK_AB R96, R97, R96 ;  /* 0x000000606160723e */ /* 0x000fe400000010ff */
[----:B------:R-:W-:-:S02]  /*2530*/  F2FP.BF16.F32.PACK_AB R66, R69, R68 ;  /* 0x000000444542723e */ /* 0x000fc400000010ff */
[----:B------:R-:W-:Y:S02]  /*2540*/  F2FP.BF16.F32.PACK_AB R67, R71, R70 ;  /* 0x000000464743723e */ /* 0x000fe400000010ff */
[----:B------:R-:W-:Y:S02]  /*2550*/  F2FP.BF16.F32.PACK_AB R97, R99, R98 ;  /* 0x000000626361723e */ /* 0x000fe400000010ff */
[----:B------:R-:W-:Y:S02]  /*2560*/  F2FP.BF16.F32.PACK_AB R128, R129, R128 ;  /* 0x000000808180723e */ /* 0x000fe400000010ff */
[----:B------:R-:W-:Y:S02]  /*2570*/  F2FP.BF16.F32.PACK_AB R40, R41, R40 ;  /* 0x000000282928723e */ /* 0x000fe400000010ff */
[----:B------:R-:W-:Y:S01]  /*2580*/  F2FP.BF16.F32.PACK_AB R98, R101, R100 ;  /* 0x000000646562723e */ /* 0x000fe200000010ff */
[----:B------:R-:W1:Y:S02]  /*2590*/  @!P2 SYNCS.CCTL.IV [UR20+0x60010] ;  /* 0x06001000ff00a9b1 */ /* 0x000e640008000014 */
[----:B-1----:R-:W-:Y:S01]  /*25a0*/  BAR.SYNC.DEFER_BLOCKING 0x0 ;  /* 0x0000000000007b1d */ /* 0x002fe20000010000 */
[----:B------:R-:W-:-:S02]  /*25b0*/  F2FP.BF16.F32.PACK_AB R99, R103, R102 ;  /* 0x000000666763723e */ /* 0x000fc400000010ff */
[----:B------:R-:W-:Y:S02]  /*25c0*/  F2FP.BF16.F32.PACK_AB R129, R131, R130 ;  /* 0x000000828381723e */ /* 0x000fe400000010ff */
[----:B------:R-:W-:Y:S02]  /*25d0*/  F2FP.BF16.F32.PACK_AB R41, R43, R42 ;  /* 0x0000002a2b29723e */ /* 0x000fe400000010ff */
[----:B------:R-:W-:Y:S02]  /*25e0*/  F2FP.BF16.F32.PACK_AB R72, R73, R72 ;  /* 0x000000484948723e */ /* 0x000fe400000010ff */
[----:B------:R-:W-:Y:S02]  /*25f0*/  F2FP.BF16.F32.PACK_AB R130, R133, R132 ;  /* 0x000000848582723e */ /* 0x000fe400000010ff */
[----:B------:R-:W-:Y:S02]  /*2600*/  F2FP.BF16.F32.PACK_AB R131, R135, R134 ;  /* 0x000000868783723e */ /* 0x000fe400000010ff */
[----:B------:R-:W-:-:S02]  /*2610*/  LOP3.LUT R0, R0, 0x60, RZ, 0x3c, !PT ;  /* 0x0000006000007812 */ /* 0x000fc400078e3cff */
[----:B------:R-:W-:Y:S02]  /*2620*/  F2FP.BF16.F32.PACK_AB R42, R45, R44 ;  /* 0x0000002c2d2a723e */ /* 0x000fe400000010ff */
[----:B------:R-:W-:Y:S01]  /*2630*/  F2FP.BF16.F32.PACK_AB R43, R47, R46 ;  /* 0x0000002e2f2b723e */ /* 0x000fe200000010ff */
[----:B------:R-:W-:Y:S01]  /*2640*/  VIADD R0, R0, UR20 ;  /* 0x0000001400007c36 */ /* 0x000fe20008000000 */
[----:B------:R-:W-:Y:S02]  /*2650*/  F2FP.BF16.F32.PACK_AB R73, R75, R74 ;  /* 0x0000004a4b49723e */ /* 0x000fe400000010ff */
[----:B------:R-:W-:Y:S02]  /*2660*/  F2FP.BF16.F32.PACK_AB R104, R105, R104 ;  /* 0x000000686968723e */ /* 0x000fe400000010ff */
[----:B------:R-:W-:Y:S01]  /*2670*/  F2FP.BF16.F32.PACK_AB R74, R77, R76 ;  /* 0x0000004c4d4a723e */ /* 0x000fe200000010ff */
[----:B------:R-:W1:Y:S02]  /*2680*/  @!P2 SYNCS.CCTL.IV [UR20+0x60018] ;  /* 0x06001800ff00a9b1 */ /* 0x000e640008000014 */
[----:B-1----:R-:W-:Y:S01]  /*2690*/  STSM.16.M88.4 [R2], R24 ;  /* 0x0000001802007844 */ /* 0x002fe20000000200 */
[----:B------:R-:W-:-:S02]  /*26a0*/  F2FP.BF16.F32.PACK_AB R75, R79, R78 ;  /* 0x0000004e4f4b723e */ /* 0x000fc400000010ff */
[----:B------:R-:W-:Y:S01]  /*26b0*/  F2FP.BF16.F32.PACK_AB R105, R107, R106 ;  /* 0x0000006a6b69723e */ /* 0x000fe200000010ff */
[----:B------:R-:W-:Y:S01]  /*26c0*/  STSM.16.M88.4 [R2+0x4000], R56 ;  /* 0x0040003802007844 */ /* 0x000fe20000000200 */
[----:B------:R-:W-:Y:S02]  /*26d0*/  F2FP.BF16.F32.PACK_AB R136, R137, R136 ;  /* 0x000000888988723e */ /* 0x000fe400000010ff */
[----:B------:R-:W-:Y:S01]  /*26e0*/  F2FP.BF16.F32.PACK_AB R48, R49, R48 ;  /* 0x000000303130723e */ /* 0x000fe200000010ff */
[----:B------:R-:W-:Y:S01]  /*26f0*/  STSM.16.M88.4 [R2+0x8000], R88 ;  /* 0x0080005802007844 */ /* 0x000fe20000000200 */
[----:B------:R-:W-:Y:S02]  /*2700*/  F2FP.BF16.F32.PACK_AB R106, R109, R108 ;  /* 0x0000006c6d6a723e */ /* 0x000fe400000010ff */
[----:B------:R-:W-:Y:S01]  /*2710*/  F2FP.BF16.F32.PACK_AB R107, R111, R110 ;  /* 0x0000006e6f6b723e */ /* 0x000fe200000010ff */
[----:B------:R-:W-:Y:S01]  /*2720*/  STSM.16.M88.4 [R2+0xc000], R120 ;  /* 0x00c0007802007844 */ /* 0x000fe20000000200 */
[----:B------:R-:W-:-:S02]  /*2730*/  F2FP.BF16.F32.PACK_AB R137, R139, R138 ;  /* 0x0000008a8b89723e */ /* 0x000fc400000010ff */
[----:B------:R-:W-:Y:S01]  /*2740*/  F2FP.BF16.F32.PACK_AB R49, R51, R50 ;  /* 0x000000323331723e */ /* 0x000fe200000010ff */
[----:B------:R-:W-:Y:S01]  /*2750*/  STSM.16.M88.4 [R3], R32 ;  /* 0x0000002003007844 */ /* 0x000fe20000000200 */
        /* <DEDUP_REMOVED lines=8> */
[----:B------:R-:W-:Y:S01]  /*27e0*/  STSM.16.M88.4 [R3+0xc000], R128 ;  /* 0x00c0008003007844 */ /* 0x000fe20000000200 */
[----:B------:R-:W-:Y:S02]  /*27f0*/  F2FP.BF16.F32.PACK_AB R112, R113, R112 ;  /* 0x000000707170723e */ /* 0x000fe400000010ff */
[----:B------:R-:W-:Y:S01]  /*2800*/  F2FP.BF16.F32.PACK_AB R82, R85, R84 ;  /* 0x000000545552723e */ /* 0x000fe200000010ff */
[----:B------:R-:W-:Y:S01]  /*2810*/  STSM.16.M88.4 [R4], R40 ;  /* 0x0000002804007844 */ /* 0x000fe20000000200 */
        /* <DEDUP_REMOVED lines=11> */
[----:B------:R-:W-:Y:S01]  /*28d0*/  STSM.16.M88.4 [R0], R48 ;  /* 0x0000003000007844 */ /* 0x000fe20000000200 */
[----:B------:R-:W-:-:S03]  /*28e0*/  ISETP.LT.U32.AND P0, PT, R6, 0x80, P0 ;  /* 0x000000800600780c */ /* 0x000fc60000701070 */
[----:B------:R-:W-:Y:S04]  /*28f0*/  STSM.16.M88.4 [R0+0x4000], R80 ;  /* 0x0040005000007844 */ /* 0x000fe80000000200 */
[----:B------:R-:W-:Y:S04]  /*2900*/  STSM.16.M88.4 [R0+0x8000], R112 ;  /* 0x0080007000007844 */ /* 0x000fe80000000200 */
[----:B------:R-:W-:Y:S02]  /*2910*/  STSM.16.M88.4 [R0+0xc000], R144 ;  /* 0x00c0009000007844 */ /* 0x000fe40000000200 */
[----:B------:R-:W-:Y:S01]  /*2920*/  VOTEU.ANY UP0, P0 ;  /* 0x00000000003f7886 */ /* 0x000fe20000000100 */
[----:B------:R-:W-:Y:S01]  /*2930*/  VOTEU.ANY UP1, P0 ;  /* 0x00000000003f7886 */ /* 0x000fe20000020100 */
[----:B------:R1:W-:Y:S06]  /*2940*/  MEMBAR.ALL.CTA ;  /* 0x0000000000007992 */ /* 0x0003ec0000008000 */
[----:B-1----:R-:W1:Y:S01]  /*2950*/  FENCE.VIEW.ASYNC.S ;  /* 0x00000000000073c6 */ /* 0x002e620000000000 */
[----:B---3--:R-:W-:Y:S01]  /*2960*/  @UP0 UMOV UR6, UR26 ;  /* 0x0000001a00060c82 */ /* 0x008fe20008000000 */
[----:B------:R-:W-:Y:S01]  /*2970*/  @UP0 UMOV UR7, UR27 ;  /* 0x0000001b00070c82 */ /* 0x000fe20008000000 */
[----:B-1----:R-:W-:Y:S06]  /*2980*/  BAR.SYNC.DEFER_BLOCKING 0x0 ;  /* 0x0000000000007b1d */ /* 0x002fec0000010000 */
[----:B------:R1:W-:Y:S01]  /*2990*/  @UP1 UTMASTG.2D [UR8], [UR6] ;  /* 0x00000008060013b5 */ /* 0x0003e20008008000 */
[----:B------:R0:W-:Y:S01]  /*29a0*/  UTMACMDFLUSH ;  /* 0x00000000000079b7 */ /* 0x0001e20000000000 */
[----:B------:R-:W-:-:S04]  /*29b0*/  DEPBAR.LE SB0, 0x0 ;  /* 0x000080000000791a */ /* 0x000fc80000000000 */
[----:B------:R-:W-:Y:S06]  /*29c0*/  BAR.SYNC.DEFER_BLOCKING 0x0 ;  /* 0x0000000000007b1d */ /* 0x000fec0000010000 */
[----:B-1----:R-:W-:Y:S05]  /*29d0*/  EXIT ;  /* 0x000000000000794d */ /* 0x002fea0003800000 */
.L_x_48:
[----:B------:R-:W1:Y:S02]  /*29e0*/  SYNCS.PHASECHK.TRANS64.TRYWAIT P0, [UR30+0x60000], R2 ;  /* 0x06000002ff0075a7 */ /* 0x000e64000800015e */
[----:B-1----:R-:W-:Y:S05]  /*29f0*/  @!P0 BRA `(.L_x_48) ;  /* 0xfffffffc00f88947 */ /* 0x002fea000383ffff */
[----:B------:R-:W-:Y:S05]  /*2a00*/  BRA `(.L_x_50) ;  /* 0xfffffff400647947 */ /* 0x000fea000383ffff */
.L_x_51:
[----:B------:R-:W-:-:S00]  /*2a10*/  BRA `(.L_x_51) ;  /* 0xfffffffc00fc7947 */ /* 0x000fc0000383ffff */
[----:B------:R-:W-:-:S00]  /*2a20*/  NOP ;  /* 0x0000000000007918 */ /* 0x000fc00000000000 */
        /* <DEDUP_REMOVED lines=13> */
.L_x_52:


//--------------------- .nv.shared.gluon_wgmma    --------------------------
	.section	.nv.shared.gluon_wgmma,"aw",@nobits
	.sectionflags	@""
	.align	16
	.zero		1024


//--------------------- .nv.shared.reserved.0     --------------------------
	.section	.nv.shared.reserved.0,"aw",@nobits
	.weak		__nv_reservedSMEM_offset_0_alias
	.size		__nv_reservedSMEM_offset_0_alias, 0, 0
	.other		__nv_reservedSMEM_offset_0_alias,@"STO_CUDA_RESERVED_SHARED STV_DEFAULT"
__nv_reservedSMEM_offset_0_alias:
	.zero		0


//--------------------- .nv.constant0.gluon_wgmma --------------------------
	.section	.nv.constant0.gluon_wgmma,"a",@progbits
	.sectionflags	@""
	.align	4
.nv.constant0.gluon_wgmma:
	.zero		608


//--------------------- SYMBOLS --------------------------

	.type		.nv.reservedSmem.offset0,@object
	.size		.nv.reservedSmem.offset0,0x4
